	.target	sm_90a

	.elftype	@"ET_EXEC"


//--------------------- .note.nv.tkinfo           --------------------------
	.section	.note.nv.tkinfo,"",@"SHT_NOTE"
	.sectionflags	@"SHF_NOTE_NV_TKINFO"
	.tkinfo
        /*0018*/ 	.word	0x00000002
        /*0030*/ 	.string	""
        /*0030*/ 	.string	"ptxas"
        /*0030*/ 	.string	"Cuda compilation tools, release 13.0, V13.0.88"
        /*0030*/ 	.string	"Build cuda_13.0.r13.0/compiler.36424714_0"
        /*0030*/ 	.string	"-arch sm_90a -m 64 "



//--------------------- .note.nv.cuinfo           --------------------------
	.section	.note.nv.cuinfo,"",@"SHT_NOTE"
	.sectionflags	@"SHF_NOTE_NV_CUINFO"
        /*0018*/ 	.short	0x0002
        /*001a*/ 	.short	0x005a
        /*001c*/ 	.short	0x0082
	.zero		2


//--------------------- .nv.info                  --------------------------
	.section	.nv.info,"",@"SHT_CUDA_INFO"
	.align	4


	//----- nvinfo : EIATTR_REGCOUNT
	.align		4
        /*0000*/ 	.byte	0x04, 0x2f
        /*0002*/ 	.short	(.L_12 - .L_11)
	.align		4
.L_11:
        /*0004*/ 	.word	index@(_ZN7cutlass13device_kernelINS_4conv6kernel13ConvUniversalINS1_16ConvProblemShapeILNS1_8OperatorE0ELi3EEENS1_10collective14CollectiveConvINS1_46MainloopSm90TmaGmmaWarpSpecializedImplicitGemmILS5_0ELi9ELi3EN4cute5tupleIJNSA_1CILi1EEESD_SD_EEENS1_36KernelImplicitTmaWarpSpecializedSm90ELi1EEENSB_IJNSC_ILi64EEENSC_ILi128EEENSB_IJSH_EEEEEENS_6half_tESL_NSA_8TiledMMAINSA_8MMA_AtomIJNSA_4SM904GMMA26MMA_64x128x16_F32F16F16_SSILNSP_5MajorE0ELSR_0ELNSP_7ScaleInE1ELSS_1EEEEEENSA_6LayoutISE_NSB_IJNSC_ILi0EEESW_SW_EEEEENSB_IJNSA_10UnderscoreESZ_SZ_EEEEENS7_6detail26Sm90ImplicitGemmTileTraitsINSA_20SM90_TMA_LOAD_IM2COLENSA_14ComposedLayoutINSA_7SwizzleILi3ELi4ELi3EEENSA_18smem_ptr_flag_bitsILi16EEENSV_INSB_IJNSB_IJNSC_ILi8EEES1A_EEENSB_IJSH_SD_EEENSB_IJSD_NSC_ILi9EEEEEEEEENSB_IJNSB_IJSH_NSC_ILi512EEEEEENSB_IJSD_SW_EEENSB_IJSW_NSC_ILi4096EEEEEEEEEEEEEvEENS13_INSA_13SM90_TMA_LOADENS15_IS17_S19_NSV_INSB_IJNSB_IJS1A_NSC_ILi16EEEEEES1C_S1E_EEENSB_IJS1H_S1I_NSB_IJSW_NSC_ILi8192EEEEEEEEEEEEEvEEEENS_8epilogue10collective6detail29Sm90TmaWarpSpecializedAdapterINS21_15DefaultEpilogueISL_NSB_IJNSB_IJllllEEESD_SW_EEES26_NS20_6thread17LinearCombinationISL_Li1EffLNS27_9ScaleType4KindE0ELNS_15FloatRoundStyleE2ESL_EENS_4gemm15EpilogueDefaultEEEEEvvEEEEvNT_6ParamsE)
        /*0008*/ 	.word	0x0000005a


	//----- nvinfo : EIATTR_FRAME_SIZE
	.align		4
.L_12:
        /*000c*/ 	.byte	0x04, 0x11
        /*000e*/ 	.short	(.L_14 - .L_13)
	.align		4
.L_13:
        /*0010*/ 	.word	index@(_ZN7cutlass13device_kernelINS_4conv6kernel13ConvUniversalINS1_16ConvProblemShapeILNS1_8OperatorE0ELi3EEENS1_10collective14CollectiveConvINS1_46MainloopSm90TmaGmmaWarpSpecializedImplicitGemmILS5_0ELi9ELi3EN4cute5tupleIJNSA_1CILi1EEESD_SD_EEENS1_36KernelImplicitTmaWarpSpecializedSm90ELi1EEENSB_IJNSC_ILi64EEENSC_ILi128EEENSB_IJSH_EEEEEENS_6half_tESL_NSA_8TiledMMAINSA_8MMA_AtomIJNSA_4SM904GMMA26MMA_64x128x16_F32F16F16_SSILNSP_5MajorE0ELSR_0ELNSP_7ScaleInE1ELSS_1EEEEEENSA_6LayoutISE_NSB_IJNSC_ILi0EEESW_SW_EEEEENSB_IJNSA_10UnderscoreESZ_SZ_EEEEENS7_6detail26Sm90ImplicitGemmTileTraitsINSA_20SM90_TMA_LOAD_IM2COLENSA_14ComposedLayoutINSA_7SwizzleILi3ELi4ELi3EEENSA_18smem_ptr_flag_bitsILi16EEENSV_INSB_IJNSB_IJNSC_ILi8EEES1A_EEENSB_IJSH_SD_EEENSB_IJSD_NSC_ILi9EEEEEEEEENSB_IJNSB_IJSH_NSC_ILi512EEEEEENSB_IJSD_SW_EEENSB_IJSW_NSC_ILi4096EEEEEEEEEEEEEvEENS13_INSA_13SM90_TMA_LOADENS15_IS17_S19_NSV_INSB_IJNSB_IJS1A_NSC_ILi16EEEEEES1C_S1E_EEENSB_IJS1H_S1I_NSB_IJSW_NSC_ILi8192EEEEEEEEEEEEEvEEEENS_8epilogue10collective6detail29Sm90TmaWarpSpecializedAdapterINS21_15DefaultEpilogueISL_NSB_IJNSB_IJllllEEESD_SW_EEES26_NS20_6thread17LinearCombinationISL_Li1EffLNS27_9ScaleType4KindE0ELNS_15FloatRoundStyleE2ESL_EENS_4gemm15EpilogueDefaultEEEEEvvEEEEvNT_6ParamsE)
        /*0014*/ 	.word	0x00000000


	//----- nvinfo : EIATTR_MIN_STACK_SIZE
	.align		4
.L_14:
        /*0018*/ 	.byte	0x04, 0x12
        /*001a*/ 	.short	(.L_16 - .L_15)
	.align		4
.L_15:
        /*001c*/ 	.word	index@(_ZN7cutlass13device_kernelINS_4conv6kernel13ConvUniversalINS1_16ConvProblemShapeILNS1_8OperatorE0ELi3EEENS1_10collective14CollectiveConvINS1_46MainloopSm90TmaGmmaWarpSpecializedImplicitGemmILS5_0ELi9ELi3EN4cute5tupleIJNSA_1CILi1EEESD_SD_EEENS1_36KernelImplicitTmaWarpSpecializedSm90ELi1EEENSB_IJNSC_ILi64EEENSC_ILi128EEENSB_IJSH_EEEEEENS_6half_tESL_NSA_8TiledMMAINSA_8MMA_AtomIJNSA_4SM904GMMA26MMA_64x128x16_F32F16F16_SSILNSP_5MajorE0ELSR_0ELNSP_7ScaleInE1ELSS_1EEEEEENSA_6LayoutISE_NSB_IJNSC_ILi0EEESW_SW_EEEEENSB_IJNSA_10UnderscoreESZ_SZ_EEEEENS7_6detail26Sm90ImplicitGemmTileTraitsINSA_20SM90_TMA_LOAD_IM2COLENSA_14ComposedLayoutINSA_7SwizzleILi3ELi4ELi3EEENSA_18smem_ptr_flag_bitsILi16EEENSV_INSB_IJNSB_IJNSC_ILi8EEES1A_EEENSB_IJSH_SD_EEENSB_IJSD_NSC_ILi9EEEEEEEEENSB_IJNSB_IJSH_NSC_ILi512EEEEEENSB_IJSD_SW_EEENSB_IJSW_NSC_ILi4096EEEEEEEEEEEEEvEENS13_INSA_13SM90_TMA_LOADENS15_IS17_S19_NSV_INSB_IJNSB_IJS1A_NSC_ILi16EEEEEES1C_S1E_EEENSB_IJS1H_S1I_NSB_IJSW_NSC_ILi8192EEEEEEEEEEEEEvEEEENS_8epilogue10collective6detail29Sm90TmaWarpSpecializedAdapterINS21_15DefaultEpilogueISL_NSB_IJNSB_IJllllEEESD_SW_EEES26_NS20_6thread17LinearCombinationISL_Li1EffLNS27_9ScaleType4KindE0ELNS_15FloatRoundStyleE2ESL_EENS_4gemm15EpilogueDefaultEEEEEvvEEEEvNT_6ParamsE)
        /*0020*/ 	.word	0x00000000
.L_16:


//--------------------- .nv.compat                --------------------------
	.section	.nv.compat,"",@"SHT_CUDA_COMPAT_INFO"
	.align	4
        /*0000*/ 	.byte	0x02, 0x09, 0x01, 0x00, 0x02, 0x02, 0x04, 0x00, 0x02, 0x05, 0x05, 0x00, 0x03, 0x07, 0x01, 0x01
        /*0010*/ 	.byte	0x02, 0x03, 0x01, 0x00, 0x02, 0x06, 0x01, 0x00, 0x04, 0x0b, 0x08, 0x00, 0x00, 0x00, 0x00, 0x00
        /*0020*/ 	.byte	0x00, 0x00, 0x00, 0x00


//--------------------- .nv.info._ZN7cutlass13device_kernelINS_4conv6kernel13ConvUniversalINS1_16ConvProblemShapeILNS1_8OperatorE0ELi3EEENS1_10collective14CollectiveConvINS1_46MainloopSm90TmaGmmaWarpSpecializedImplicitGemmILS5_0ELi9ELi3EN4cute5tupleIJNSA_1CILi1EEESD_SD_EEENS1_36KernelImplicitTmaWarpSpecializedSm90ELi1EEENSB_IJNSC_ILi64EEENSC_ILi128EEENSB_IJSH_EEEEEENS_6half_tESL_NSA_8TiledMMAINSA_8MMA_AtomIJNSA_4SM904GMMA26MMA_64x128x16_F32F16F16_SSILNSP_5MajorE0ELSR_0ELNSP_7ScaleInE1ELSS_1EEEEEENSA_6LayoutISE_NSB_IJNSC_ILi0EEESW_SW_EEEEENSB_IJNSA_10UnderscoreESZ_SZ_EEEEENS7_6detail26Sm90ImplicitGemmTileTraitsINSA_20SM90_TMA_LOAD_IM2COLENSA_14ComposedLayoutINSA_7SwizzleILi3ELi4ELi3EEENSA_18smem_ptr_flag_bitsILi16EEENSV_INSB_IJNSB_IJNSC_ILi8EEES1A_EEENSB_IJSH_SD_EEENSB_IJSD_NSC_ILi9EEEEEEEEENSB_IJNSB_IJSH_NSC_ILi512EEEEEENSB_IJSD_SW_EEENSB_IJSW_NSC_ILi4096EEEEEEEEEEEEEvEENS13_INSA_13SM90_TMA_LOADENS15_IS17_S19_NSV_INSB_IJNSB_IJS1A_NSC_ILi16EEEEEES1C_S1E_EEENSB_IJS1H_S1I_NSB_IJSW_NSC_ILi8192EEEEEEEEEEEEEvEEEENS_8epilogue10collective6detail29Sm90TmaWarpSpecializedAdapterINS21_15DefaultEpilogueISL_NSB_IJNSB_IJllllEEESD_SW_EEES26_NS20_6thread17LinearCombinationISL_Li1EffLNS27_9ScaleType4KindE0ELNS_15FloatRoundStyleE2ESL_EENS_4gemm15EpilogueDefaultEEEEEvvEEEEvNT_6ParamsE --------------------------
	.section	.nv.info._ZN7cutlass13device_kernelINS_4conv6kernel13ConvUniversalINS1_16ConvProblemShapeILNS1_8OperatorE0ELi3EEENS1_10collective14CollectiveConvINS1_46MainloopSm90TmaGmmaWarpSpecializedImplicitGemmILS5_0ELi9ELi3EN4cute5tupleIJNSA_1CILi1EEESD_SD_EEENS1_36KernelImplicitTmaWarpSpecializedSm90ELi1EEENSB_IJNSC_ILi64EEENSC_ILi128EEENSB_IJSH_EEEEEENS_6half_tESL_NSA_8TiledMMAINSA_8MMA_AtomIJNSA_4SM904GMMA26MMA_64x128x16_F32F16F16_SSILNSP_5MajorE0ELSR_0ELNSP_7ScaleInE1ELSS_1EEEEEENSA_6LayoutISE_NSB_IJNSC_ILi0EEESW_SW_EEEEENSB_IJNSA_10UnderscoreESZ_SZ_EEEEENS7_6detail26Sm90ImplicitGemmTileTraitsINSA_20SM90_TMA_LOAD_IM2COLENSA_14ComposedLayoutINSA_7SwizzleILi3ELi4ELi3EEENSA_18smem_ptr_flag_bitsILi16EEENSV_INSB_IJNSB_IJNSC_ILi8EEES1A_EEENSB_IJSH_SD_EEENSB_IJSD_NSC_ILi9EEEEEEEEENSB_IJNSB_IJSH_NSC_ILi512EEEEEENSB_IJSD_SW_EEENSB_IJSW_NSC_ILi4096EEEEEEEEEEEEEvEENS13_INSA_13SM90_TMA_LOADENS15_IS17_S19_NSV_INSB_IJNSB_IJS1A_NSC_ILi16EEEEEES1C_S1E_EEENSB_IJS1H_S1I_NSB_IJSW_NSC_ILi8192EEEEEEEEEEEEEvEEEENS_8epilogue10collective6detail29Sm90TmaWarpSpecializedAdapterINS21_15DefaultEpilogueISL_NSB_IJNSB_IJllllEEESD_SW_EEES26_NS20_6thread17LinearCombinationISL_Li1EffLNS27_9ScaleType4KindE0ELNS_15FloatRoundStyleE2ESL_EENS_4gemm15EpilogueDefaultEEEEEvvEEEEvNT_6ParamsE,"",@"SHT_CUDA_INFO"
	.sectionflags	@""
	.align	4


	//----- nvinfo : EIATTR_CUDA_API_VERSION
	.align		4
        /*0000*/ 	.byte	0x04, 0x37
        /*0002*/ 	.short	(.L_18 - .L_17)
.L_17:
        /*0004*/ 	.word	0x00000082


	//----- nvinfo : EIATTR_KPARAM_INFO
	.align		4
.L_18:
        /*0008*/ 	.byte	0x04, 0x17
        /*000a*/ 	.short	(.L_20 - .L_19)
.L_19:
        /*000c*/ 	.word	0x00000000
        /*0010*/ 	.short	0x0000
        /*0012*/ 	.short	0x0070
        /*0014*/ 	.byte	0x00, 0xf0, 0x01, 0x10


	//----- nvinfo : EIATTR_SPARSE_MMA_MASK
	.align		4
.L_20:
        /*0018*/ 	.byte	0x03, 0x50
        /*001a*/ 	.short	0x0000


	//----- nvinfo : EIATTR_MAXREG_COUNT
	.align		4
        /*001c*/ 	.byte	0x03, 0x1b
        /*001e*/ 	.short	0x00ff


	//----- nvinfo : EIATTR_NUM_BARRIERS
	.align		4
        /*0020*/ 	.byte	0x02, 0x4c
        /*0022*/ 	.byte	0x01
	.zero		1


	//----- nvinfo : EIATTR_MERCURY_ISA_VERSION
	.align		4
        /*0024*/ 	.byte	0x03, 0x5f
        /*0026*/ 	.short	0x0101


	//----- nvinfo : EIATTR_COOP_GROUP_MASK_REGIDS
	.align		4
        /*0028*/ 	.byte	0x04, 0x29
        /*002a*/ 	.short	(.L_22 - .L_21)


	//   ....[0]....
.L_21:
        /*002c*/ 	.word	0xffffffff


	//   ....[1]....
        /*0030*/ 	.word	0xffffffff


	//   ....[2]....
        /*0034*/ 	.word	0xffffffff


	//----- nvinfo : EIATTR_COOP_GROUP_INSTR_OFFSETS
	.align		4
.L_22:
        /*0038*/ 	.byte	0x04, 0x28
        /*003a*/ 	.short	(.L_24 - .L_23)


	//   ....[0]....
.L_23:
        /*003c*/ 	.word	0x00000060


	//   ....[1]....
        /*0040*/ 	.word	0x00000070


	//   ....[2]....
        /*0044*/ 	.word	0x00000130


	//----- nvinfo : EIATTR_MBARRIER_INSTR_OFFSETS
	.align		4
.L_24:
        /*0048*/ 	.byte	0x04, 0x39
        /*004a*/ 	.short	(.L_26 - .L_25)


	//   ....[0]....
.L_25:
        /*004c*/ 	.word	0x00000270
        /*0050*/ 	.word	0x000000ff
        /*0054*/ 	.word	0x00036000
        /*0058*/ 	.short	0x0100
        /*005a*/ 	.byte	0x08
	.zero		1


	//   ....[1]....
        /*005c*/ 	.word	0x00000280
        /*0060*/ 	.word	0x000000ff
        /*0064*/ 	.word	0x00036048
        /*0068*/ 	.short	0x0100
        /*006a*/ 	.byte	0x08
	.zero		1


	//   ....[2]....
        /*006c*/ 	.word	0x00000290
        /*0070*/ 	.word	0x000000ff
        /*0074*/ 	.word	0x00036008
        /*0078*/ 	.short	0x0100
        /*007a*/ 	.byte	0x08
	.zero		1


	//   ....[3]....
        /*007c*/ 	.word	0x000002a0
        /*0080*/ 	.word	0x000000ff
        /*0084*/ 	.word	0x00036050
        /*0088*/ 	.short	0x0100
        /*008a*/ 	.byte	0x08
	.zero		1


	//   ....[4]....
        /*008c*/ 	.word	0x000002b0
        /*0090*/ 	.word	0x000000ff
        /*0094*/ 	.word	0x00036010
        /*0098*/ 	.short	0x0100
        /*009a*/ 	.byte	0x08
	.zero		1


	//   ....[5]....
        /*009c*/ 	.word	0x000002c0
        /*00a0*/ 	.word	0x000000ff
        /*00a4*/ 	.word	0x00036058
        /*00a8*/ 	.short	0x0100
        /*00aa*/ 	.byte	0x08
	.zero		1


	//   ....[6]....
        /*00ac*/ 	.word	0x000002d0
        /*00b0*/ 	.word	0x000000ff
        /*00b4*/ 	.word	0x00036018
        /*00b8*/ 	.short	0x0100
        /*00ba*/ 	.byte	0x08
	.zero		1


	//   ....[7]....
        /*00bc*/ 	.word	0x000002e0
        /*00c0*/ 	.word	0x000000ff
        /*00c4*/ 	.word	0x00036060
        /*00c8*/ 	.short	0x0100
        /*00ca*/ 	.byte	0x08
	.zero		1


	//   ....[8]....
        /*00cc*/ 	.word	0x000002f0
        /*00d0*/ 	.word	0x000000ff
        /*00d4*/ 	.word	0x00036020
        /*00d8*/ 	.short	0x0100
        /*00da*/ 	.byte	0x08
	.zero		1


	//   ....[9]....
        /*00dc*/ 	.word	0x00000300
        /*00e0*/ 	.word	0x000000ff
        /*00e4*/ 	.word	0x00036068
        /*00e8*/ 	.short	0x0100
        /*00ea*/ 	.byte	0x08
	.zero		1


	//   ....[10]....
        /*00ec*/ 	.word	0x00000310
        /*00f0*/ 	.word	0x000000ff
        /*00f4*/ 	.word	0x00036028
        /*00f8*/ 	.short	0x0100
        /*00fa*/ 	.byte	0x08
	.zero		1


	//   ....[11]....
        /*00fc*/ 	.word	0x00000320
        /*0100*/ 	.word	0x000000ff
        /*0104*/ 	.word	0x00036070
        /*0108*/ 	.short	0x0100
        /*010a*/ 	.byte	0x08
	.zero		1


	//   ....[12]....
        /*010c*/ 	.word	0x00000330
        /*0110*/ 	.word	0x000000ff
        /*0114*/ 	.word	0x00036030
        /*0118*/ 	.short	0x0100
        /*011a*/ 	.byte	0x08
	.zero		1


	//   ....[13]....
        /*011c*/ 	.word	0x00000340
        /*0120*/ 	.word	0x000000ff
        /*0124*/ 	.word	0x00036078
        /*0128*/ 	.short	0x0100
        /*012a*/ 	.byte	0x08
	.zero		1


	//   ....[14]....
        /*012c*/ 	.word	0x00000350
        /*0130*/ 	.word	0x000000ff
        /*0134*/ 	.word	0x00036038
        /*0138*/ 	.short	0x0100
        /*013a*/ 	.byte	0x08
	.zero		1


	//   ....[15]....
        /*013c*/ 	.word	0x00000360
        /*0140*/ 	.word	0x000000ff
        /*0144*/ 	.word	0x00036080
        /*0148*/ 	.short	0x0100
        /*014a*/ 	.byte	0x08
	.zero		1


	//   ....[16]....
        /*014c*/ 	.word	0x00000370
        /*0150*/ 	.word	0x000000ff
        /*0154*/ 	.word	0x00036040
        /*0158*/ 	.short	0x0100
        /*015a*/ 	.byte	0x08
	.zero		1


	//   ....[17]....
        /*015c*/ 	.word	0x00000380
        /*0160*/ 	.word	0x000000ff
        /*0164*/ 	.word	0x00036088
        /*0168*/ 	.short	0x0100
        /*016a*/ 	.byte	0x08
	.zero		1


	//   ....[18]....
        /*016c*/ 	.word	0x00000a70
        /*0170*/ 	.word	0x00000006
        /*0174*/ 	.word	0x00036000
        /*0178*/ 	.short	0x010a
        /*017a*/ 	.byte	0x3f
	.zero		1


	//   ....[19]....
        /*017c*/ 	.word	0x00000e10
        /*0180*/ 	.word	0x00000008
        /*0184*/ 	.word	0x00036000
        /*0188*/ 	.short	0x010a
        /*018a*/ 	.byte	0x3f
	.zero		1


	//   ....[20]....
        /*018c*/ 	.word	0x00001030
        /*0190*/ 	.word	0x000000ff
        /*0194*/ 	.word	0x00000000
        /*0198*/ 	.short	0x0101
        /*019a*/ 	.byte	0x06
	.zero		1


	//   ....[21]....
        /*019c*/ 	.word	0x00001230
        /*01a0*/ 	.word	0x00000006
        /*01a4*/ 	.word	0x00000000
        /*01a8*/ 	.short	0x0101
        /*01aa*/ 	.byte	0x3f
	.zero		1


	//   ....[22]....
        /*01ac*/ 	.word	0x00005da0
        /*01b0*/ 	.word	0x00000011
        /*01b4*/ 	.word	0x00036048
        /*01b8*/ 	.short	0x010a
        /*01ba*/ 	.byte	0x3f
	.zero		1


	//   ....[23]....
        /*01bc*/ 	.word	0x00006590
        /*01c0*/ 	.word	0x00000002
        /*01c4*/ 	.word	0x00000000
        /*01c8*/ 	.short	0x010a
        /*01ca*/ 	.byte	0x3f
	.zero		1


	//   ....[24]....
        /*01cc*/ 	.word	0x00006640
        /*01d0*/ 	.word	0x00000000
        /*01d4*/ 	.word	0x00000000
        /*01d8*/ 	.short	0x010a
        /*01da*/ 	.byte	0x3f
	.zero		1


	//   ....[25]....
        /*01dc*/ 	.word	0x000066f0
        /*01e0*/ 	.word	0x00000000
        /*01e4*/ 	.word	0x00000000
        /*01e8*/ 	.short	0x010a
        /*01ea*/ 	.byte	0x3f
	.zero		1


	//   ....[26]....
        /*01ec*/ 	.word	0x000067a0
        /*01f0*/ 	.word	0x00000000
        /*01f4*/ 	.word	0x00000000
        /*01f8*/ 	.short	0x010a
        /*01fa*/ 	.byte	0x3f
	.zero		1


	//   ....[27]....
        /*01fc*/ 	.word	0x00006850
        /*0200*/ 	.word	0x00000000
        /*0204*/ 	.word	0x00000000
        /*0208*/ 	.short	0x010a
        /*020a*/ 	.byte	0x3f
	.zero		1


	//   ....[28]....
        /*020c*/ 	.word	0x00006900
        /*0210*/ 	.word	0x00000000
        /*0214*/ 	.word	0x00000000
        /*0218*/ 	.short	0x010a
        /*021a*/ 	.byte	0x3f
	.zero		1


	//   ....[29]....
        /*021c*/ 	.word	0x000069b0
        /*0220*/ 	.word	0x00000000
        /*0224*/ 	.word	0x00000000
        /*0228*/ 	.short	0x010a
        /*022a*/ 	.byte	0x3f
	.zero		1


	//   ....[30]....
        /*022c*/ 	.word	0x00006a60
        /*0230*/ 	.word	0x00000000
        /*0234*/ 	.word	0x00000000
        /*0238*/ 	.short	0x010a
        /*023a*/ 	.byte	0x3f
	.zero		1


	//   ....[31]....
        /*023c*/ 	.word	0x00006b10
        /*0240*/ 	.word	0x00000004
        /*0244*/ 	.word	0x00000000
        /*0248*/ 	.short	0x010a
        /*024a*/ 	.byte	0x3f
	.zero		1


	//----- nvinfo : EIATTR_NUM_MBARRIERS
	.align		4
.L_26:
        /*024c*/ 	.byte	0x03, 0x38
        /*024e*/ 	.short	0x0012


	//----- nvinfo : EIATTR_EXIT_INSTR_OFFSETS
	.align		4
        /*0250*/ 	.byte	0x04, 0x1c
        /*0252*/ 	.short	(.L_28 - .L_27)


	//   ....[0]....
.L_27:
        /*0254*/ 	.word	0x000007a0


	//   ....[1]....
        /*0258*/ 	.word	0x00001380


	//   ....[2]....
        /*025c*/ 	.word	0x000044e0


	//   ....[3]....
        /*0260*/ 	.word	0x00004510


	//   ....[4]....
        /*0264*/ 	.word	0x00005b80


	//   ....[5]....
        /*0268*/ 	.word	0x00005bb0


	//   ....[6]....
        /*026c*/ 	.word	0x00005bd0


	//   ....[7]....
        /*0270*/ 	.word	0x00006480


	//   ....[8]....
        /*0274*/ 	.word	0x00006b40


	//----- nvinfo : EIATTR_MAX_THREADS
	.align		4
.L_28:
        /*0278*/ 	.byte	0x04, 0x05
        /*027a*/ 	.short	(.L_30 - .L_29)
.L_29:
        /*027c*/ 	.word	0x00000100
        /*0280*/ 	.word	0x00000001
        /*0284*/ 	.word	0x00000001


	//----- nvinfo : EIATTR_CRS_STACK_SIZE
	.align		4
.L_30:
        /*0288*/ 	.byte	0x04, 0x1e
        /*028a*/ 	.short	(.L_32 - .L_31)
.L_31:
        /*028c*/ 	.word	0x00000000


	//----- nvinfo : EIATTR_CBANK_PARAM_SIZE
	.align		4
.L_32:
        /*0290*/ 	.byte	0x03, 0x19
        /*0292*/ 	.short	0x0470


	//----- nvinfo : EIATTR_PARAM_CBANK
	.align		4
        /*0294*/ 	.byte	0x04, 0x0a
        /*0296*/ 	.short	(.L_34 - .L_33)
	.align		4
.L_33:
        /*0298*/ 	.word	index@(.nv.constant0._ZN7cutlass13device_kernelINS_4conv6kernel13ConvUniversalINS1_16ConvProblemShapeILNS1_8OperatorE0ELi3EEENS1_10collective14CollectiveConvINS1_46MainloopSm90TmaGmmaWarpSpecializedImplicitGemmILS5_0ELi9ELi3EN4cute5tupleIJNSA_1CILi1EEESD_SD_EEENS1_36KernelImplicitTmaWarpSpecializedSm90ELi1EEENSB_IJNSC_ILi64EEENSC_ILi128EEENSB_IJSH_EEEEEENS_6half_tESL_NSA_8TiledMMAINSA_8MMA_AtomIJNSA_4SM904GMMA26MMA_64x128x16_F32F16F16_SSILNSP_5MajorE0ELSR_0ELNSP_7ScaleInE1ELSS_1EEEEEENSA_6LayoutISE_NSB_IJNSC_ILi0EEESW_SW_EEEEENSB_IJNSA_10UnderscoreESZ_SZ_EEEEENS7_6detail26Sm90ImplicitGemmTileTraitsINSA_20SM90_TMA_LOAD_IM2COLENSA_14ComposedLayoutINSA_7SwizzleILi3ELi4ELi3EEENSA_18smem_ptr_flag_bitsILi16EEENSV_INSB_IJNSB_IJNSC_ILi8EEES1A_EEENSB_IJSH_SD_EEENSB_IJSD_NSC_ILi9EEEEEEEEENSB_IJNSB_IJSH_NSC_ILi512EEEEEENSB_IJSD_SW_EEENSB_IJSW_NSC_ILi4096EEEEEEEEEEEEEvEENS13_INSA_13SM90_TMA_LOADENS15_IS17_S19_NSV_INSB_IJNSB_IJS1A_NSC_ILi16EEEEEES1C_S1E_EEENSB_IJS1H_S1I_NSB_IJSW_NSC_ILi8192EEEEEEEEEEEEEvEEEENS_8epilogue10collective6detail29Sm90TmaWarpSpecializedAdapterINS21_15DefaultEpilogueISL_NSB_IJNSB_IJllllEEESD_SW_EEES26_NS20_6thread17LinearCombinationISL_Li1EffLNS27_9ScaleType4KindE0ELNS_15FloatRoundStyleE2ESL_EENS_4gemm15EpilogueDefaultEEEEEvvEEEEvNT_6ParamsE)
        /*029c*/ 	.short	0x0210
        /*029e*/ 	.short	0x0470


	//----- nvinfo : EIATTR_SW_WAR
	.align		4
.L_34:
        /*02a0*/ 	.byte	0x04, 0x36
        /*02a2*/ 	.short	(.L_36 - .L_35)
.L_35:
        /*02a4*/ 	.word	0x00000008
.L_36:


//--------------------- .nv.callgraph             --------------------------
	.section	.nv.callgraph,"",@"SHT_CUDA_CALLGRAPH"
	.align	4
	.sectionentsize	8
	.align		4
        /*0000*/ 	.word	0x00000000
	.align		4
        /*0004*/ 	.word	0xffffffff
	.align		4
        /*0008*/ 	.word	0x00000000
	.align		4
        /*000c*/ 	.word	0xfffffffe
	.align		4
        /*0010*/ 	.word	0x00000000
	.align		4
        /*0014*/ 	.word	0xfffffffd
	.align		4
        /*0018*/ 	.word	0x00000000
	.align		4
        /*001c*/ 	.word	0xfffffffc


//--------------------- .nv.constant4             --------------------------
	.section	.nv.constant4,"a",@progbits
	.align	8
	.align		8
.nv.constant4:
        /*0000*/ 	.dword	_ZN39_INTERNAL_14ce3501_4_k_cu_1485f1af_36604cuda3std3__45__cpo5beginE
	.align		8
        /*0008*/ 	.dword	_ZN39_INTERNAL_14ce3501_4_k_cu_1485f1af_36604cuda3std3__45__cpo3endE
	.align		8
        /*0010*/ 	.dword	_ZN39_INTERNAL_14ce3501_4_k_cu_1485f1af_36604cuda3std3__45__cpo6cbeginE
	.align		8
        /*0018*/ 	.dword	_ZN39_INTERNAL_14ce3501_4_k_cu_1485f1af_36604cuda3std3__45__cpo4cendE
	.align		8
        /*0020*/ 	.dword	_ZN39_INTERNAL_14ce3501_4_k_cu_1485f1af_36604cuda3std3__441_GLOBAL__N__14ce3501_4_k_cu_1485f1af_36606ignoreE
	.align		8
        /*0028*/ 	.dword	_ZN39_INTERNAL_14ce3501_4_k_cu_1485f1af_36604cuda3std3__419piecewise_constructE
	.align		8
        /*0030*/ 	.dword	_ZN39_INTERNAL_14ce3501_4_k_cu_1485f1af_36604cuda3std3__48in_placeE
	.align		8
        /*0038*/ 	.dword	_ZN39_INTERNAL_14ce3501_4_k_cu_1485f1af_36604cuda3std6ranges3__45__cpo4swapE
	.align		8
        /*0040*/ 	.dword	_ZN39_INTERNAL_14ce3501_4_k_cu_1485f1af_36604cuda3std6ranges3__45__cpo9iter_moveE
	.align		8
        /*0048*/ 	.dword	_ZN39_INTERNAL_14ce3501_4_k_cu_1485f1af_36604cute7productE
	.align		8
        /*0050*/ 	.dword	_ZN39_INTERNAL_14ce3501_4_k_cu_1485f1af_36604cute1_E


//--------------------- .text._ZN7cutlass13device_kernelINS_4conv6kernel13ConvUniversalINS1_16ConvProblemShapeILNS1_8OperatorE0ELi3EEENS1_10collective14CollectiveConvINS1_46MainloopSm90TmaGmmaWarpSpecializedImplicitGemmILS5_0ELi9ELi3EN4cute5tupleIJNSA_1CILi1EEESD_SD_EEENS1_36KernelImplicitTmaWarpSpecializedSm90ELi1EEENSB_IJNSC_ILi64EEENSC_ILi128EEENSB_IJSH_EEEEEENS_6half_tESL_NSA_8TiledMMAINSA_8MMA_AtomIJNSA_4SM904GMMA26MMA_64x128x16_F32F16F16_SSILNSP_5MajorE0ELSR_0ELNSP_7ScaleInE1ELSS_1EEEEEENSA_6LayoutISE_NSB_IJNSC_ILi0EEESW_SW_EEEEENSB_IJNSA_10UnderscoreESZ_SZ_EEEEENS7_6detail26Sm90ImplicitGemmTileTraitsINSA_20SM90_TMA_LOAD_IM2COLENSA_14ComposedLayoutINSA_7SwizzleILi3ELi4ELi3EEENSA_18smem_ptr_flag_bitsILi16EEENSV_INSB_IJNSB_IJNSC_ILi8EEES1A_EEENSB_IJSH_SD_EEENSB_IJSD_NSC_ILi9EEEEEEEEENSB_IJNSB_IJSH_NSC_ILi512EEEEEENSB_IJSD_SW_EEENSB_IJSW_NSC_ILi4096EEEEEEEEEEEEEvEENS13_INSA_13SM90_TMA_LOADENS15_IS17_S19_NSV_INSB_IJNSB_IJS1A_NSC_ILi16EEEEEES1C_S1E_EEENSB_IJS1H_S1I_NSB_IJSW_NSC_ILi8192EEEEEEEEEEEEEvEEEENS_8epilogue10collective6detail29Sm90TmaWarpSpecializedAdapterINS21_15DefaultEpilogueISL_NSB_IJNSB_IJllllEEESD_SW_EEES26_NS20_6thread17LinearCombinationISL_Li1EffLNS27_9ScaleType4KindE0ELNS_15FloatRoundStyleE2ESL_EENS_4gemm15EpilogueDefaultEEEEEvvEEEEvNT_6ParamsE --------------------------
	.section	.text._ZN7cutlass13device_kernelINS_4conv6kernel13ConvUniversalINS1_16ConvProblemShapeILNS1_8OperatorE0ELi3EEENS1_10collective14CollectiveConvINS1_46MainloopSm90TmaGmmaWarpSpecializedImplicitGemmILS5_0ELi9ELi3EN4cute5tupleIJNSA_1CILi1EEESD_SD_EEENS1_36KernelImplicitTmaWarpSpecializedSm90ELi1EEENSB_IJNSC_ILi64EEENSC_ILi128EEENSB_IJSH_EEEEEENS_6half_tESL_NSA_8TiledMMAINSA_8MMA_AtomIJNSA_4SM904GMMA26MMA_64x128x16_F32F16F16_SSILNSP_5MajorE0ELSR_0ELNSP_7ScaleInE1ELSS_1EEEEEENSA_6LayoutISE_NSB_IJNSC_ILi0EEESW_SW_EEEEENSB_IJNSA_10UnderscoreESZ_SZ_EEEEENS7_6detail26Sm90ImplicitGemmTileTraitsINSA_20SM90_TMA_LOAD_IM2COLENSA_14ComposedLayoutINSA_7SwizzleILi3ELi4ELi3EEENSA_18smem_ptr_flag_bitsILi16EEENSV_INSB_IJNSB_IJNSC_ILi8EEES1A_EEENSB_IJSH_SD_EEENSB_IJSD_NSC_ILi9EEEEEEEEENSB_IJNSB_IJSH_NSC_ILi512EEEEEENSB_IJSD_SW_EEENSB_IJSW_NSC_ILi4096EEEEEEEEEEEEEvEENS13_INSA_13SM90_TMA_LOADENS15_IS17_S19_NSV_INSB_IJNSB_IJS1A_NSC_ILi16EEEEEES1C_S1E_EEENSB_IJS1H_S1I_NSB_IJSW_NSC_ILi8192EEEEEEEEEEEEEvEEEENS_8epilogue10collective6detail29Sm90TmaWarpSpecializedAdapterINS21_15DefaultEpilogueISL_NSB_IJNSB_IJllllEEESD_SW_EEES26_NS20_6thread17LinearCombinationISL_Li1EffLNS27_9ScaleType4KindE0ELNS_15FloatRoundStyleE2ESL_EENS_4gemm15EpilogueDefaultEEEEEvvEEEEvNT_6ParamsE,"ax",@progbits
	.align	128
.text._ZN7cutlass13device_kernelINS_4conv6kernel13ConvUniversalINS1_16ConvProblemShapeILNS1_8OperatorE0ELi3EEENS1_10collective14CollectiveConvINS1_46MainloopSm90TmaGmmaWarpSpecializedImplicitGemmILS5_0ELi9ELi3EN4cute5tupleIJNSA_1CILi1EEESD_SD_EEENS1_36KernelImplicitTmaWarpSpecializedSm90ELi1EEENSB_IJNSC_ILi64EEENSC_ILi128EEENSB_IJSH_EEEEEENS_6half_tESL_NSA_8TiledMMAINSA_8MMA_AtomIJNSA_4SM904GMMA26MMA_64x128x16_F32F16F16_SSILNSP_5MajorE0ELSR_0ELNSP_7ScaleInE1ELSS_1EEEEEENSA_6LayoutISE_NSB_IJNSC_ILi0EEESW_SW_EEEEENSB_IJNSA_10UnderscoreESZ_SZ_EEEEENS7_6detail26Sm90ImplicitGemmTileTraitsINSA_20SM90_TMA_LOAD_IM2COLENSA_14ComposedLayoutINSA_7SwizzleILi3ELi4ELi3EEENSA_18smem_ptr_flag_bitsILi16EEENSV_INSB_IJNSB_IJNSC_ILi8EEES1A_EEENSB_IJSH_SD_EEENSB_IJSD_NSC_ILi9EEEEEEEEENSB_IJNSB_IJSH_NSC_ILi512EEEEEENSB_IJSD_SW_EEENSB_IJSW_NSC_ILi4096EEEEEEEEEEEEEvEENS13_INSA_13SM90_TMA_LOADENS15_IS17_S19_NSV_INSB_IJNSB_IJS1A_NSC_ILi16EEEEEES1C_S1E_EEENSB_IJS1H_S1I_NSB_IJSW_NSC_ILi8192EEEEEEEEEEEEEvEEEENS_8epilogue10collective6detail29Sm90TmaWarpSpecializedAdapterINS21_15DefaultEpilogueISL_NSB_IJNSB_IJllllEEESD_SW_EEES26_NS20_6thread17LinearCombinationISL_Li1EffLNS27_9ScaleType4KindE0ELNS_15FloatRoundStyleE2ESL_EENS_4gemm15EpilogueDefaultEEEEEvvEEEEvNT_6ParamsE:
        .type           _ZN7cutlass13device_kernelINS_4conv6kernel13ConvUniversalINS1_16ConvProblemShapeILNS1_8OperatorE0ELi3EEENS1_10collective14CollectiveConvINS1_46MainloopSm90TmaGmmaWarpSpecializedImplicitGemmILS5_0ELi9ELi3EN4cute5tupleIJNSA_1CILi1EEESD_SD_EEENS1_36KernelImplicitTmaWarpSpecializedSm90ELi1EEENSB_IJNSC_ILi64EEENSC_ILi128EEENSB_IJSH_EEEEEENS_6half_tESL_NSA_8TiledMMAINSA_8MMA_AtomIJNSA_4SM904GMMA26MMA_64x128x16_F32F16F16_SSILNSP_5MajorE0ELSR_0ELNSP_7ScaleInE1ELSS_1EEEEEENSA_6LayoutISE_NSB_IJNSC_ILi0EEESW_SW_EEEEENSB_IJNSA_10UnderscoreESZ_SZ_EEEEENS7_6detail26Sm90ImplicitGemmTileTraitsINSA_20SM90_TMA_LOAD_IM2COLENSA_14ComposedLayoutINSA_7SwizzleILi3ELi4ELi3EEENSA_18smem_ptr_flag_bitsILi16EEENSV_INSB_IJNSB_IJNSC_ILi8EEES1A_EEENSB_IJSH_SD_EEENSB_IJSD_NSC_ILi9EEEEEEEEENSB_IJNSB_IJSH_NSC_ILi512EEEEEENSB_IJSD_SW_EEENSB_IJSW_NSC_ILi4096EEEEEEEEEEEEEvEENS13_INSA_13SM90_TMA_LOADENS15_IS17_S19_NSV_INSB_IJNSB_IJS1A_NSC_ILi16EEEEEES1C_S1E_EEENSB_IJS1H_S1I_NSB_IJSW_NSC_ILi8192EEEEEEEEEEEEEvEEEENS_8epilogue10collective6detail29Sm90TmaWarpSpecializedAdapterINS21_15DefaultEpilogueISL_NSB_IJNSB_IJllllEEESD_SW_EEES26_NS20_6thread17LinearCombinationISL_Li1EffLNS27_9ScaleType4KindE0ELNS_15FloatRoundStyleE2ESL_EENS_4gemm15EpilogueDefaultEEEEEvvEEEEvNT_6ParamsE,@function
        .size           _ZN7cutlass13device_kernelINS_4conv6kernel13ConvUniversalINS1_16ConvProblemShapeILNS1_8OperatorE0ELi3EEENS1_10collective14CollectiveConvINS1_46MainloopSm90TmaGmmaWarpSpecializedImplicitGemmILS5_0ELi9ELi3EN4cute5tupleIJNSA_1CILi1EEESD_SD_EEENS1_36KernelImplicitTmaWarpSpecializedSm90ELi1EEENSB_IJNSC_ILi64EEENSC_ILi128EEENSB_IJSH_EEEEEENS_6half_tESL_NSA_8TiledMMAINSA_8MMA_AtomIJNSA_4SM904GMMA26MMA_64x128x16_F32F16F16_SSILNSP_5MajorE0ELSR_0ELNSP_7ScaleInE1ELSS_1EEEEEENSA_6LayoutISE_NSB_IJNSC_ILi0EEESW_SW_EEEEENSB_IJNSA_10UnderscoreESZ_SZ_EEEEENS7_6detail26Sm90ImplicitGemmTileTraitsINSA_20SM90_TMA_LOAD_IM2COLENSA_14ComposedLayoutINSA_7SwizzleILi3ELi4ELi3EEENSA_18smem_ptr_flag_bitsILi16EEENSV_INSB_IJNSB_IJNSC_ILi8EEES1A_EEENSB_IJSH_SD_EEENSB_IJSD_NSC_ILi9EEEEEEEEENSB_IJNSB_IJSH_NSC_ILi512EEEEEENSB_IJSD_SW_EEENSB_IJSW_NSC_ILi4096EEEEEEEEEEEEEvEENS13_INSA_13SM90_TMA_LOADENS15_IS17_S19_NSV_INSB_IJNSB_IJS1A_NSC_ILi16EEEEEES1C_S1E_EEENSB_IJS1H_S1I_NSB_IJSW_NSC_ILi8192EEEEEEEEEEEEEvEEEENS_8epilogue10collective6detail29Sm90TmaWarpSpecializedAdapterINS21_15DefaultEpilogueISL_NSB_IJNSB_IJllllEEESD_SW_EEES26_NS20_6thread17LinearCombinationISL_Li1EffLNS27_9ScaleType4KindE0ELNS_15FloatRoundStyleE2ESL_EENS_4gemm15EpilogueDefaultEEEEEvvEEEEvNT_6ParamsE,(.L_x_163 - _ZN7cutlass13device_kernelINS_4conv6kernel13ConvUniversalINS1_16ConvProblemShapeILNS1_8OperatorE0ELi3EEENS1_10collective14CollectiveConvINS1_46MainloopSm90TmaGmmaWarpSpecializedImplicitGemmILS5_0ELi9ELi3EN4cute5tupleIJNSA_1CILi1EEESD_SD_EEENS1_36KernelImplicitTmaWarpSpecializedSm90ELi1EEENSB_IJNSC_ILi64EEENSC_ILi128EEENSB_IJSH_EEEEEENS_6half_tESL_NSA_8TiledMMAINSA_8MMA_AtomIJNSA_4SM904GMMA26MMA_64x128x16_F32F16F16_SSILNSP_5MajorE0ELSR_0ELNSP_7ScaleInE1ELSS_1EEEEEENSA_6LayoutISE_NSB_IJNSC_ILi0EEESW_SW_EEEEENSB_IJNSA_10UnderscoreESZ_SZ_EEEEENS7_6detail26Sm90ImplicitGemmTileTraitsINSA_20SM90_TMA_LOAD_IM2COLENSA_14ComposedLayoutINSA_7SwizzleILi3ELi4ELi3EEENSA_18smem_ptr_flag_bitsILi16EEENSV_INSB_IJNSB_IJNSC_ILi8EEES1A_EEENSB_IJSH_SD_EEENSB_IJSD_NSC_ILi9EEEEEEEEENSB_IJNSB_IJSH_NSC_ILi512EEEEEENSB_IJSD_SW_EEENSB_IJSW_NSC_ILi4096EEEEEEEEEEEEEvEENS13_INSA_13SM90_TMA_LOADENS15_IS17_S19_NSV_INSB_IJNSB_IJS1A_NSC_ILi16EEEEEES1C_S1E_EEENSB_IJS1H_S1I_NSB_IJSW_NSC_ILi8192EEEEEEEEEEEEEvEEEENS_8epilogue10collective6detail29Sm90TmaWarpSpecializedAdapterINS21_15DefaultEpilogueISL_NSB_IJNSB_IJllllEEESD_SW_EEES26_NS20_6thread17LinearCombinationISL_Li1EffLNS27_9ScaleType4KindE0ELNS_15FloatRoundStyleE2ESL_EENS_4gemm15EpilogueDefaultEEEEEvvEEEEvNT_6ParamsE)
        .other          _ZN7cutlass13device_kernelINS_4conv6kernel13ConvUniversalINS1_16ConvProblemShapeILNS1_8OperatorE0ELi3EEENS1_10collective14CollectiveConvINS1_46MainloopSm90TmaGmmaWarpSpecializedImplicitGemmILS5_0ELi9ELi3EN4cute5tupleIJNSA_1CILi1EEESD_SD_EEENS1_36KernelImplicitTmaWarpSpecializedSm90ELi1EEENSB_IJNSC_ILi64EEENSC_ILi128EEENSB_IJSH_EEEEEENS_6half_tESL_NSA_8TiledMMAINSA_8MMA_AtomIJNSA_4SM904GMMA26MMA_64x128x16_F32F16F16_SSILNSP_5MajorE0ELSR_0ELNSP_7ScaleInE1ELSS_1EEEEEENSA_6LayoutISE_NSB_IJNSC_ILi0EEESW_SW_EEEEENSB_IJNSA_10UnderscoreESZ_SZ_EEEEENS7_6detail26Sm90ImplicitGemmTileTraitsINSA_20SM90_TMA_LOAD_IM2COLENSA_14ComposedLayoutINSA_7SwizzleILi3ELi4ELi3EEENSA_18smem_ptr_flag_bitsILi16EEENSV_INSB_IJNSB_IJNSC_ILi8EEES1A_EEENSB_IJSH_SD_EEENSB_IJSD_NSC_ILi9EEEEEEEEENSB_IJNSB_IJSH_NSC_ILi512EEEEEENSB_IJSD_SW_EEENSB_IJSW_NSC_ILi4096EEEEEEEEEEEEEvEENS13_INSA_13SM90_TMA_LOADENS15_IS17_S19_NSV_INSB_IJNSB_IJS1A_NSC_ILi16EEEEEES1C_S1E_EEENSB_IJS1H_S1I_NSB_IJSW_NSC_ILi8192EEEEEEEEEEEEEvEEEENS_8epilogue10collective6detail29Sm90TmaWarpSpecializedAdapterINS21_15DefaultEpilogueISL_NSB_IJNSB_IJllllEEESD_SW_EEES26_NS20_6thread17LinearCombinationISL_Li1EffLNS27_9ScaleType4KindE0ELNS_15FloatRoundStyleE2ESL_EENS_4gemm15EpilogueDefaultEEEEEvvEEEEvNT_6ParamsE,@"STO_CUDA_ENTRY STV_DEFAULT"
_ZN7cutlass13device_kernelINS_4conv6kernel13ConvUniversalINS1_16ConvProblemShapeILNS1_8OperatorE0ELi3EEENS1_10collective14CollectiveConvINS1_46MainloopSm90TmaGmmaWarpSpecializedImplicitGemmILS5_0ELi9ELi3EN4cute5tupleIJNSA_1CILi1EEESD_SD_EEENS1_36KernelImplicitTmaWarpSpecializedSm90ELi1EEENSB_IJNSC_ILi64EEENSC_ILi128EEENSB_IJSH_EEEEEENS_6half_tESL_NSA_8TiledMMAINSA_8MMA_AtomIJNSA_4SM904GMMA26MMA_64x128x16_F32F16F16_SSILNSP_5MajorE0ELSR_0ELNSP_7ScaleInE1ELSS_1EEEEEENSA_6LayoutISE_NSB_IJNSC_ILi0EEESW_SW_EEEEENSB_IJNSA_10UnderscoreESZ_SZ_EEEEENS7_6detail26Sm90ImplicitGemmTileTraitsINSA_20SM90_TMA_LOAD_IM2COLENSA_14ComposedLayoutINSA_7SwizzleILi3ELi4ELi3EEENSA_18smem_ptr_flag_bitsILi16EEENSV_INSB_IJNSB_IJNSC_ILi8EEES1A_EEENSB_IJSH_SD_EEENSB_IJSD_NSC_ILi9EEEEEEEEENSB_IJNSB_IJSH_NSC_ILi512EEEEEENSB_IJSD_SW_EEENSB_IJSW_NSC_ILi4096EEEEEEEEEEEEEvEENS13_INSA_13SM90_TMA_LOADENS15_IS17_S19_NSV_INSB_IJNSB_IJS1A_NSC_ILi16EEEEEES1C_S1E_EEENSB_IJS1H_S1I_NSB_IJSW_NSC_ILi8192EEEEEEEEEEEEEvEEEENS_8epilogue10collective6detail29Sm90TmaWarpSpecializedAdapterINS21_15DefaultEpilogueISL_NSB_IJNSB_IJllllEEESD_SW_EEES26_NS20_6thread17LinearCombinationISL_Li1EffLNS27_9ScaleType4KindE0ELNS_15FloatRoundStyleE2ESL_EENS_4gemm15EpilogueDefaultEEEEEvvEEEEvNT_6ParamsE:
[----:B------:R-:W-:Y:S01]  /*0000*/  LDC R1, c[0x0][0x28] ;  /* 0x00000a00ff017b82 */ /* 0x000fe20000000800 */
[----:B------:R-:W0:Y:S01]  /*0010*/  S2R R8, SR_TID.X ;  /* 0x0000000000087919 */ /* 0x000e220000002100 */
[----:B------:R-:W-:Y:S01]  /*0020*/  ELECT P0, URZ, PT ;  /* 0x00000000003f782f */ /* 0x000fe20003800000 */
[----:B------:R-:W-:Y:S01]  /*0030*/  BSSY B0, `(.L_x_0) ;  /* 0x000000f000007945 */ /* 0x000fe20003800000 */
[--C-:B0-----:R-:W-:Y:S02]  /*0040*/  SHF.R.U32.HI R0, RZ, 0x5, R8.reuse ;  /* 0x00000005ff007819 */ /* 0x101fe40000011608 */
[----:B------:R-:W-:-:S03]  /*0050*/  SHF.R.U32.HI R3, RZ, 0x7, R8 ;  /* 0x00000007ff037819 */ /* 0x000fc60000011608 */
[----:B------:R-:W0:Y:S04]  /*0060*/  SHFL.IDX PT, R2, R0, RZ, 0x1f ;  /* 0x00001fff00027589 */ /* 0x000e2800000e0000 */
[----:B------:R1:W2:Y:S01]  /*0070*/  SHFL.IDX PT, R7, R3, RZ, 0x1f ;  /* 0x00001fff03077589 */ /* 0x0002a200000e0000 */
[----:B0-----:R-:W-:-:S13]  /*0080*/  ISETP.NE.OR P0, PT, R2, RZ, !P0 ;  /* 0x000000ff0200720c */ /* 0x001fda0004705670 */
[----:B-12---:R-:W-:Y:S05]  /*0090*/  @P0 BRA `(.L_x_1) ;  /* 0x0000000000200947 */ /* 0x006fea0003800000 */
[----:B------:R-:W-:Y:S02]  /*00a0*/  ULDC.64 UR4, c[0x0][0x198] ;  /* 0x0000660000047ab9 */ /* 0x000fe40000000a00 */
[----:B------:R-:W-:Y:S02]  /*00b0*/  UIADD3 UR6, UP0, UR4, 0xf0, URZ ;  /* 0x000000f004067890 */ /* 0x000fe4000ff1e03f */
[----:B------:R-:W-:Y:S02]  /*00c0*/  UIADD3 UR4, UP1, UR4, 0x270, URZ ;  /* 0x0000027004047890 */ /* 0x000fe4000ff3e03f */
[----:B------:R-:W-:Y:S02]  /*00d0*/  UIADD3.X UR7, URZ, UR5, URZ, UP0, !UPT ;  /* 0x000000053f077290 */ /* 0x000fe400087fe43f */
[----:B------:R-:W-:-:S07]  /*00e0*/  UIADD3.X UR5, URZ, UR5, URZ, UP1, !UPT ;  /* 0x000000053f057290 */ /* 0x000fce0008ffe43f */
[----:B------:R0:W-:Y:S02]  /*00f0*/  UTMACCTL.PF [UR6] ;  /* 0x00000000060079b9 */ /* 0x0001e40008040000 */
[----:B------:R0:W-:Y:S02]  /*0100*/  UTMACCTL.PF [UR4] ;  /* 0x00000000040079b9 */ /* 0x0001e40008040000 */
[----:B0-----:R-:W-:Y:S01]  /*0110*/  NOP ;  /* 0x0000000000007918 */ /* 0x001fe20000000000 */
.L_x_1:
[----:B------:R-:W-:Y:S05]  /*0120*/  BSYNC B0 ;  /* 0x0000000000007941 */ /* 0x000fea0003800000 */
.L_x_0:
[----:B------:R-:W0:Y:S01]  /*0130*/  SHFL.IDX PT, R0, R0, RZ, 0x1f ;  /* 0x00001fff00007589 */ /* 0x000e2200000e0000 */
[----:B------:R-:W-:-:S04]  /*0140*/  SHF.R.S32.HI R3, RZ, 0x1f, R2 ;  /* 0x0000001fff037819 */ /* 0x000fc80000011402 */
[----:B------:R-:W-:Y:S02]  /*0150*/  LEA.HI R3, R3, R2, RZ, 0x2 ;  /* 0x0000000203037211 */ /* 0x000fe400078f10ff */
[----:B0-----:R-:W-:-:S13]  /*0160*/  ISETP.NE.AND P0, PT, R0, RZ, PT ;  /* 0x000000ff0000720c */ /* 0x001fda0003f05270 */
[----:B------:R-:W-:Y:S05]  /*0170*/  @P0 BRA `(.L_x_2) ;  /* 0x00000000008c0947 */ /* 0x000fea0003800000 */
[----:B------:R-:W-:Y:S01]  /*0180*/  ELECT P0, URZ, PT ;  /* 0x00000000003f782f */ /* 0x000fe20003800000 */
[----:B------:R-:W-:-:S12]  /*0190*/  BSSY B0, `(.L_x_2) ;  /* 0x0000021000007945 */ /* 0x000fd80003800000 */
[----:B------:R-:W-:Y:S05]  /*01a0*/  @!P0 BRA `(.L_x_3) ;  /* 0x00000000007c8947 */ /* 0x000fea0003800000 */
[----:B------:R-:W0:Y:S01]  /*01b0*/  S2UR UR8, SR_CgaCtaId ;  /* 0x00000000000879c3 */ /* 0x000e220000008800 */
[----:B------:R-:W-:Y:S01]  /*01c0*/  UMOV UR4, 0x400 ;  /* 0x0000040000047882 */ /* 0x000fe20000000000 */
[----:B------:R-:W-:Y:S01]  /*01d0*/  UMOV UR5, 0x1 ;  /* 0x0000000100057882 */ /* 0x000fe20000000000 */
[----:B------:R-:W-:Y:S02]  /*01e0*/  UMOV UR6, 0x80 ;  /* 0x0000008000067882 */ /* 0x000fe40000000000 */
[----:B------:R-:W-:-:S04]  /*01f0*/  UIADD3 UR6, -UR6, 0x100000, URZ ;  /* 0x0010000006067890 */ /* 0x000fc8000fffe13f */
[----:B------:R-:W-:Y:S02]  /*0200*/  USHF.L.U32 UR7, UR6, 0xb, URZ ;  /* 0x0000000b06077899 */ /* 0x000fe4000800063f */
[----:B------:R-:W-:Y:S02]  /*0210*/  USHF.L.U32 UR6, UR6, 0x1, URZ ;  /* 0x0000000106067899 */ /* 0x000fe4000800063f */
[----:B0-----:R-:W-:Y:S02]  /*0220*/  ULEA UR8, UR8, UR4, 0x18 ;  /* 0x0000000408087291 */ /* 0x001fe4000f8ec03f */
[----:B------:R-:W-:-:S04]  /*0230*/  UIADD3 UR4, -UR5, 0x100000, URZ ;  /* 0x0010000005047890 */ /* 0x000fc8000fffe13f */
[----:B------:R-:W-:Y:S02]  /*0240*/  USHF.L.U32 UR5, UR4, 0xb, URZ ;  /* 0x0000000b04057899 */ /* 0x000fe4000800063f */
[----:B------:R-:W-:Y:S01]  /*0250*/  USHF.L.U32 UR4, UR4, 0x1, URZ ;  /* 0x0000000104047899 */ /* 0x000fe2000800063f */
[----:B------:R-:W0:Y:S11]  /*0260*/  FENCE.VIEW.ASYNC.S ;  /* 0x00000000000073c6 */ /* 0x000e360000000000 */
[----:B0-----:R0:W1:Y:S01]  /*0270*/  SYNCS.EXCH.64 URZ, [UR8+0x36000], UR4 ;  /* 0x03600004083f75b2 */ /* 0x0010620008000100 */
[----:B------:R0:W2:Y:S01]  /*0280*/  SYNCS.EXCH.64 URZ, [UR8+0x36048], UR6 ;  /* 0x03604806083f75b2 */ /* 0x0000a20008000100 */
[----:B------:R0:W3:Y:S01]  /*0290*/  SYNCS.EXCH.64 URZ, [UR8+0x36008], UR4 ;  /* 0x03600804083f75b2 */ /* 0x0000e20008000100 */
[----:B------:R0:W4:Y:S01]  /*02a0*/  SYNCS.EXCH.64 URZ, [UR8+0x36050], UR6 ;  /* 0x03605006083f75b2 */ /* 0x0001220008000100 */
[----:B------:R0:W0:Y:S01]  /*02b0*/  SYNCS.EXCH.64 URZ, [UR8+0x36010], UR4 ;  /* 0x03601004083f75b2 */ /* 0x0000220008000100 */
        /* <DEDUP_REMOVED lines=13> */
[----:B------:R-:W-:Y:S01]  /*0390*/  NOP ;  /* 0x0000000000007918 */ /* 0x000fe20000000000 */
.L_x_3:
[----:B0-----:R-:W-:Y:S05]  /*03a0*/  BSYNC B0 ;  /* 0x0000000000007941 */ /* 0x001fea0003800000 */
.L_x_2:
[----:B------:R-:W-:Y:S01]  /*03b0*/  ULDC.64 UR4, c[0x0][0x618] ;  /* 0x0001860000047ab9 */ /* 0x000fe20000000a00 */
[----:B------:R-:W-:Y:S01]  /*03c0*/  LOP3.LUT R3, R3, 0xfffffffc, RZ, 0xc0, !PT ;  /* 0xfffffffc03037812 */ /* 0x000fe200078ec0ff */
[----:B------:R-:W-:Y:S01]  /*03d0*/  NOP ;  /* 0x0000000000007918 */ /* 0x000fe20000000000 */
[----:B------:R-:W-:Y:S01]  /*03e0*/  ISETP.NE.U32.AND P0, PT, RZ, UR4, PT ;  /* 0x00000004ff007c0c */ /* 0x000fe2000bf05070 */
[----:B------:R-:W-:Y:S01]  /*03f0*/  NOP ;  /* 0x0000000000007918 */ /* 0x000fe20000000000 */
[----:B-1234-:R-:W-:Y:S01]  /*0400*/  BAR.SYNC.DEFER_BLOCKING 0x0 ;  /* 0x0000000000007b1d */ /* 0x01efe20000010000 */
[----:B------:R-:W-:Y:S01]  /*0410*/  IMAD.IADD R6, R2, 0x1, -R3 ;  /* 0x0000000102067824 */ /* 0x000fe200078e0a03 */
[----:B------:R-:W-:Y:S02]  /*0420*/  ISETP.NE.AND.EX P0, PT, RZ, UR5, PT, P0 ;  /* 0x00000005ff007c0c */ /* 0x000fe4000bf05300 */
[C---:B------:R-:W-:Y:S02]  /*0430*/  ISETP.NE.AND P2, PT, R7.reuse, 0x1, PT ;  /* 0x000000010700780c */ /* 0x040fe40003f45270 */
[----:B------:R-:W-:Y:S01]  /*0440*/  LOP3.LUT P1, RZ, R7, R6, RZ, 0xfc, !PT ;  /* 0x0000000607ff7212 */ /* 0x000fe2000782fcff */
[----:B------:R-:W-:-:S03]  /*0450*/  ULDC.64 UR12, c[0x0][0x208] ;  /* 0x00008200000c7ab9 */ /* 0x000fc60000000a00 */
[----:B------:R-:W-:-:S04]  /*0460*/  SEL R2, RZ, 0x1, P1 ;  /* 0x00000001ff027807 */ /* 0x000fc80000800000 */
[----:B------:R-:W-:Y:S01]  /*0470*/  SEL R2, R2, 0x2, P2 ;  /* 0x0000000202027807 */ /* 0x000fe20001000000 */
[----:B------:R-:W-:Y:S06]  /*0480*/  @!P0 BRA `(.L_x_4) ;  /* 0x00000000001c8947 */ /* 0x000fec0003800000 */
[----:B------:R-:W0:Y:S02]  /*0490*/  LDC.64 R4, c[0x0][0x618] ;  /* 0x00018600ff047b82 */ /* 0x000e240000000a00 */
[----:B0-----:R-:W2:Y:S02]  /*04a0*/  LDG.E.64 R4, desc[UR12][R4.64] ;  /* 0x0000000c04047981 */ /* 0x001ea4000c1e1b00 */
[----:B--2---:R-:W-:-:S04]  /*04b0*/  ISETP.NE.U32.AND P0, PT, R4, RZ, PT ;  /* 0x000000ff0400720c */ /* 0x004fc80003f05070 */
[----:B------:R-:W-:-:S13]  /*04c0*/  ISETP.NE.AND.EX P0, PT, R5, RZ, PT, P0 ;  /* 0x000000ff0500720c */ /* 0x000fda0003f05300 */
[----:B------:R-:W-:Y:S05]  /*04d0*/  @!P0 BRA `(.L_x_4) ;  /* 0x0000000000088947 */ /* 0x000fea0003800000 */
[----:B------:R2:W5:Y:S01]  /*04e0*/  LD.E R0, desc[UR12][R4.64] ;  /* 0x0000000c04007980 */ /* 0x000562000c101900 */
[----:B------:R-:W-:Y:S05]  /*04f0*/  BRA `(.L_x_5) ;  /* 0x0000000000207947 */ /* 0x000fea0003800000 */
.L_x_4:
[----:B------:R-:W-:Y:S02]  /*0500*/  ULDC.64 UR4, c[0x0][0x608] ;  /* 0x0001820000047ab9 */ /* 0x000fe40000000a00 */
[----:B------:R-:W-:-:S04]  /*0510*/  ISETP.NE.U32.AND P0, PT, RZ, UR4, PT ;  /* 0x00000004ff007c0c */ /* 0x000fc8000bf05070 */
[----:B------:R-:W-:-:S13]  /*0520*/  ISETP.NE.AND.EX P0, PT, RZ, UR5, PT, P0 ;  /* 0x00000005ff007c0c */ /* 0x000fda000bf05300 */
[----:B------:R-:W-:Y:S05]  /*0530*/  @!P0 BRA `(.L_x_6) ;  /* 0x00000000000c8947 */ /* 0x000fea0003800000 */
[----:B------:R-:W0:Y:S02]  /*0540*/  LDC.64 R4, c[0x0][0x608] ;  /* 0x00018200ff047b82 */ /* 0x000e240000000a00 */
[----:B0-----:R0:W5:Y:S01]  /*0550*/  LDG.E R0, desc[UR12][R4.64] ;  /* 0x0000000c04007981 */ /* 0x001162000c1e1900 */
[----:B------:R-:W-:Y:S05]  /*0560*/  BRA `(.L_x_5) ;  /* 0x0000000000047947 */ /* 0x000fea0003800000 */
.L_x_6:
[----:B------:R-:W1:Y:S02]  /*0570*/  LDC R0, c[0x0][0x600] ;  /* 0x00018000ff007b82 */ /* 0x000e640000000800 */
.L_x_5:
[----:B------:R-:W-:Y:S02]  /*0580*/  ULDC.64 UR4, c[0x0][0x620] ;  /* 0x0001880000047ab9 */ /* 0x000fe40000000a00 */
[----:B------:R-:W-:-:S04]  /*0590*/  ISETP.NE.U32.AND P0, PT, RZ, UR4, PT ;  /* 0x00000004ff007c0c */ /* 0x000fc8000bf05070 */
[----:B------:R-:W-:-:S13]  /*05a0*/  ISETP.NE.AND.EX P0, PT, RZ, UR5, PT, P0 ;  /* 0x00000005ff007c0c */ /* 0x000fda000bf05300 */
[----:B------:R-:W-:Y:S05]  /*05b0*/  @!P0 BRA `(.L_x_7) ;  /* 0x00000000001c8947 */ /* 0x000fea0003800000 */
[----:B0-2---:R-:W0:Y:S02]  /*05c0*/  LDC.64 R4, c[0x0][0x620] ;  /* 0x00018800ff047b82 */ /* 0x005e240000000a00 */
[----:B0-----:R-:W2:Y:S02]  /*05d0*/  LDG.E.64 R4, desc[UR12][R4.64] ;  /* 0x0000000c04047981 */ /* 0x001ea4000c1e1b00 */
[----:B--2---:R-:W-:-:S04]  /*05e0*/  ISETP.NE.U32.AND P0, PT, R4, RZ, PT ;  /* 0x000000ff0400720c */ /* 0x004fc80003f05070 */
[----:B------:R-:W-:-:S13]  /*05f0*/  ISETP.NE.AND.EX P0, PT, R5, RZ, PT, P0 ;  /* 0x000000ff0500720c */ /* 0x000fda0003f05300 */
[----:B------:R-:W-:Y:S05]  /*0600*/  @!P0 BRA `(.L_x_7) ;  /* 0x0000000000088947 */ /* 0x000fea0003800000 */
[----:B------:R0:W5:Y:S01]  /*0610*/  LD.E R3, desc[UR12][R4.64] ;  /* 0x0000000c04037980 */ /* 0x000162000c101900 */
[----:B------:R-:W-:Y:S05]  /*0620*/  BRA `(.L_x_8) ;  /* 0x0000000000207947 */ /* 0x000fea0003800000 */
.L_x_7:
[----:B------:R-:W-:Y:S02]  /*0630*/  ULDC.64 UR4, c[0x0][0x610] ;  /* 0x0001840000047ab9 */ /* 0x000fe40000000a00 */
[----:B------:R-:W-:-:S04]  /*0640*/  ISETP.NE.U32.AND P0, PT, RZ, UR4, PT ;  /* 0x00000004ff007c0c */ /* 0x000fc8000bf05070 */
[----:B------:R-:W-:-:S13]  /*0650*/  ISETP.NE.AND.EX P0, PT, RZ, UR5, PT, P0 ;  /* 0x00000005ff007c0c */ /* 0x000fda000bf05300 */
[----:B------:R-:W-:Y:S05]  /*0660*/  @!P0 BRA `(.L_x_9) ;  /* 0x00000000000c8947 */ /* 0x000fea0003800000 */
[----:B0-2---:R-:W0:Y:S02]  /*0670*/  LDC.64 R4, c[0x0][0x610] ;  /* 0x00018400ff047b82 */ /* 0x005e240000000a00 */
[----:B0-----:R4:W5:Y:S01]  /*0680*/  LDG.E R3, desc[UR12][R4.64] ;  /* 0x0000000c04037981 */ /* 0x001962000c1e1900 */
[----:B------:R-:W-:Y:S05]  /*0690*/  BRA `(.L_x_8) ;  /* 0x0000000000047947 */ /* 0x000fea0003800000 */
.L_x_9:
[----:B------:R-:W3:Y:S02]  /*06a0*/  LDC R3, c[0x0][0x604] ;  /* 0x00018100ff037b82 */ /* 0x000ee40000000800 */
.L_x_8:
[----:B0-2-4-:R-:W0:Y:S01]  /*06b0*/  LDC R4, c[0x0][0x3e8] ;  /* 0x0000fa00ff047b82 */ /* 0x015e220000000800 */
[----:B------:R-:W2:Y:S01]  /*06c0*/  S2R R5, SR_CTAID.X ;  /* 0x0000000000057919 */ /* 0x000ea20000002500 */
[----:B------:R-:W-:Y:S01]  /*06d0*/  ULDC UR4, c[0x0][0x3dc] ;  /* 0x0000f70000047ab9 */ /* 0x000fe20000000800 */
[----:B------:R-:W-:Y:S01]  /*06e0*/  ISETP.NE.AND P0, PT, R7, RZ, PT ;  /* 0x000000ff0700720c */ /* 0x000fe20003f05270 */
[----:B------:R-:W-:Y:S01]  /*06f0*/  UIADD3 UR4, UR4, 0x3f, URZ ;  /* 0x0000003f04047890 */ /* 0x000fe2000fffe03f */
[----:B------:R-:W4:Y:S01]  /*0700*/  S2R R9, SR_CTAID.Y ;  /* 0x0000000000097919 */ /* 0x000f220000002600 */
[----:B------:R-:W-:Y:S02]  /*0710*/  ULDC.64 UR6, c[0x0][0x3e0] ;  /* 0x0000f80000067ab9 */ /* 0x000fe40000000a00 */
[----:B------:R-:W-:Y:S02]  /*0720*/  USHF.R.S32.HI UR5, URZ, 0x1f, UR4 ;  /* 0x0000001f3f057899 */ /* 0x000fe40008011404 */
[----:B------:R-:W-:-:S02]  /*0730*/  UIMAD UR6, UR7, UR6, URZ ;  /* 0x00000006070672a4 */ /* 0x000fc4000f8e023f */
[----:B------:R-:W-:-:S04]  /*0740*/  ULEA.HI UR5, UR5, UR4, URZ, 0x6 ;  /* 0x0000000405057291 */ /* 0x000fc8000f8f303f */
[----:B------:R-:W-:Y:S01]  /*0750*/  USHF.R.S32.HI UR15, URZ, 0x6, UR5 ;  /* 0x000000063f0f7899 */ /* 0x000fe20008011405 */
[----:B0-----:R-:W-:-:S05]  /*0760*/  IMAD R4, R4, UR6, RZ ;  /* 0x0000000604047c24 */ /* 0x001fca000f8e02ff */
[----:B------:R-:W-:Y:S01]  /*0770*/  IMAD R4, R4, UR15, RZ ;  /* 0x0000000f04047c24 */ /* 0x000fe2000f8e02ff */
[----:B--2-4-:R-:W-:Y:S06]  /*0780*/  @!P0 BRA `(.L_x_10) ;  /* 0x00000054000c8947 */ /* 0x014fec0003800000 */
[----:B------:R-:W-:-:S13]  /*0790*/  ISETP.NE.AND P0, PT, R7, 0x1, PT ;  /* 0x000000010700780c */ /* 0x000fda0003f05270 */
[----:B------:R-:W-:Y:S05]  /*07a0*/  @P0 EXIT ;  /* 0x000000000000094d */ /* 0x000fea0003800000 */
[----:B------:R-:W-:Y:S01]  /*07b0*/  ISETP.GE.AND P0, PT, R4, 0x1, PT ;  /* 0x000000010400780c */ /* 0x000fe20003f06270 */
[----:B------:R-:W-:Y:S01]  /*07c0*/  UMOV UR4, URZ ;  /* 0x0000003f00047c82 */ /* 0x000fe20008000000 */
[----:B------:R-:W-:Y:S02]  /*07d0*/  CS2R R86, SRZ ;  /* 0x0000000000567805 */ /* 0x000fe4000001ff00 */
[----:B------:R-:W-:Y:S02]  /*07e0*/  CS2R R24, SRZ ;  /* 0x0000000000187805 */ /* 0x000fe4000001ff00 */
[----:B------:R-:W-:Y:S02]  /*07f0*/  CS2R R26, SRZ ;  /* 0x00000000001a7805 */ /* 0x000fe4000001ff00 */
[----:B------:R-:W-:Y:S02]  /*0800*/  CS2R R28, SRZ ;  /* 0x00000000001c7805 */ /* 0x000fe4000001ff00 */
[----:B------:R-:W-:-:S02]  /*0810*/  CS2R R30, SRZ ;  /* 0x00000000001e7805 */ /* 0x000fc4000001ff00 */
[----:B------:R-:W-:Y:S02]  /*0820*/  CS2R R32, SRZ ;  /* 0x0000000000207805 */ /* 0x000fe4000001ff00 */
        /* <DEDUP_REMOVED lines=25> */
[----:B------:R-:W-:Y:S01]  /*09c0*/  CS2R R84, SRZ ;  /* 0x0000000000547805 */ /* 0x000fe2000001ff00 */
[----:B------:R-:W-:Y:S06]  /*09d0*/  @!P0 BRA `(.L_x_11) ;  /* 0x0000000000a88947 */ /* 0x000fec0003800000 */
[----:B------:R-:W-:-:S04]  /*09e0*/  LOP3.LUT R5, R2, 0x1, RZ, 0xfc, !PT ;  /* 0x0000000102057812 */ /* 0x000fc800078efcff */
[----:B------:R-:W-:-:S13]  /*09f0*/  ISETP.NE.AND P0, PT, R5, 0x3, PT ;  /* 0x000000030500780c */ /* 0x000fda0003f05270 */
[----:B------:R-:W-:Y:S05]  /*0a00*/  @!P0 BRA `(.L_x_12) ;  /* 0x0000000000048947 */ /* 0x000fea0003800000 */
[----:B------:R-:W-:Y:S01]  /*0a10*/  BPT.TRAP 0x1 ;  /* 0x000000040000795c */ /* 0x000fe20000300000 */
.L_x_12:
[----:B------:R-:W0:Y:S01]  /*0a20*/  S2UR UR5, SR_CgaCtaId ;  /* 0x00000000000579c3 */ /* 0x000e220000008800 */
[----:B------:R-:W-:Y:S01]  /*0a30*/  SHF.L.U32 R5, RZ, 0x1f, RZ ;  /* 0x0000001fff057819 */ /* 0x000fe200000006ff */
[----:B------:R-:W-:Y:S02]  /*0a40*/  UMOV UR4, 0x400 ;  /* 0x0000040000047882 */ /* 0x000fe40000000000 */
[----:B0-----:R-:W-:-:S12]  /*0a50*/  ULEA UR4, UR5, UR4, 0x18 ;  /* 0x0000000405047291 */ /* 0x001fd8000f8ec03f */
.L_x_13:
[----:B0-----:R-:W-:-:S04]  /*0a60*/  IMAD.U32 R6, RZ, RZ, UR4 ;  /* 0x00000004ff067e24 */ /* 0x001fc8000f8e00ff */
[----:B------:R0:W2:Y:S03]  /*0a70*/  SYNCS.PHASECHK.TRANS64.TRYWAIT P0, [R6+URZ+0x36000], R5 ;  /* 0x03600005060075a7 */ /* 0x0000a6000800017f */
[----:B--2---:R-:W-:Y:S05]  /*0a80*/  @!P0 NANOSLEEP.SYNCS 0x989680 ;  /* 0x009896800000895d */ /* 0x004fea0003900000 */
[----:B------:R-:W2:Y:S02]  /*0a90*/  @!P0 SYNCS.PHASECHK.TRANS64 P0, [R6+URZ+0x36000], R5 ;  /* 0x03600005060085a7 */ /* 0x000ea4000800007f */
[----:B--2---:R-:W-:Y:S05]  /*0aa0*/  @!P0 BRA `(.L_x_13) ;  /* 0xfffffffc00ec8947 */ /* 0x004fea000383ffff */
[----:B------:R-:W-:Y:S01]  /*0ab0*/  UIADD3 UR5, UR4, 0x12000, URZ ;  /* 0x0001200004057890 */ /* 0x000fe2000fffe03f */
[----:B------:R-:W-:Y:S01]  /*0ac0*/  WARPGROUP.ARRIVE ;  /* 0x00000000000079c5 */ /* 0x000fe20000000000 */
[----:B------:R-:W-:Y:S02]  /*0ad0*/  USHF.R.U32.HI UR4, URZ, 0x4, UR4 ;  /* 0x000000043f047899 */ /* 0x000fe40008011604 */
[----:B------:R-:W-:Y:S02]  /*0ae0*/  USHF.R.U32.HI UR5, URZ, 0x4, UR5 ;  /* 0x000000043f057899 */ /* 0x000fe40008011605 */
[----:B------:R-:W-:Y:S02]  /*0af0*/  ULOP3.LUT UR4, UR4, 0x3fff, URZ, 0xc0, !UPT ;  /* 0x00003fff04047892 */ /* 0x000fe4000f8ec03f */
[----:B------:R-:W-:Y:S02]  /*0b00*/  ULOP3.LUT UR5, UR5, 0x3fff, URZ, 0xc0, !UPT ;  /* 0x00003fff05057892 */ /* 0x000fe4000f8ec03f */
[----:B------:R-:W-:-:S02]  /*0b10*/  ULOP3.LUT UR9, UR4, 0x10000, URZ, 0xfc, !UPT ;  /* 0x0001000004097892 */ /* 0x000fc4000f8efc3f */
[----:B------:R-:W-:Y:S01]  /*0b20*/  ULOP3.LUT UR8, UR5, 0x10000, URZ, 0xfc, !UPT ;  /* 0x0001000005087892 */ /* 0x000fe2000f8efc3f */
[----:B------:R-:W-:Y:S02]  /*0b30*/  UMOV UR7, 0x40000040 ;  /* 0x4000004000077882 */ /* 0x000fe40000000000 */
[----:B------:R-:W-:Y:S02]  /*0b40*/  UMOV UR5, 0x40000040 ;  /* 0x4000004000057882 */ /* 0x000fe40000000000 */
[----:B------:R-:W-:Y:S02]  /*0b50*/  UMOV UR4, UR9 ;  /* 0x0000000900047c82 */ /* 0x000fe40008000000 */
[----:B------:R-:W-:Y:S02]  /*0b60*/  UMOV UR6, UR8 ;  /* 0x0000000800067c82 */ /* 0x000fe40008000000 */
[----:B------:R-:W-:Y:S01]  /*0b70*/  HGMMA.64x128x16.F32 R24, gdesc[UR4], RZ, !UPT ;  /* 0x01e00000041879f0 */ /* 0x000fe2000c7008ff */
[----:B------:R-:W-:-:S02]  /*0b80*/  UIADD3 UR4, UR9, 0x2, URZ ;  /* 0x0000000209047890 */ /* 0x000fc4000fffe03f */
[----:B------:R-:W-:Y:S01]  /*0b90*/  UIADD3 UR6, UR8, 0x2, URZ ;  /* 0x0000000208067890 */ /* 0x000fe2000fffe03f */
[----:B------:R-:W-:Y:S01]  /*0ba0*/  UMOV UR5, 0x40000040 ;  /* 0x4000004000057882 */ /* 0x000fe20000000000 */
[----:B------:R-:W-:-:S07]  /*0bb0*/  UMOV UR7, 0x40000040 ;  /* 0x4000004000077882 */ /* 0x000fce0000000000 */
[----:B------:R-:W-:Y:S01]  /*0bc0*/  HGMMA.64x128x16.F32 R24, gdesc[UR4], R24 ;  /* 0x01e00000041879f0 */ /* 0x000fe20008700818 */
[----:B------:R-:W-:Y:S02]  /*0bd0*/  UIADD3 UR4, UR9, 0x4, URZ ;  /* 0x0000000409047890 */ /* 0x000fe4000fffe03f */
        /* <DEDUP_REMOVED lines=8> */
[----:B------:R-:W-:Y:S01]  /*0c60*/  HGMMA.64x128x16.F32 R24, gdesc[UR4], R24, gsb0 ;  /* 0x01e00000041879f0 */ /* 0x000fe20008000818 */
[----:B------:R-:W-:-:S05]  /*0c70*/  UMOV UR4, 0x1 ;  /* 0x0000000100047882 */ /* 0x000fca0000000000 */
.L_x_11:
[----:B0-----:R-:W-:-:S05]  /*0c80*/  VIMNMX R5, R4, 0x1, PT ;  /* 0x0000000104057848 */ /* 0x001fca0003fe0100 */
[----:B------:R-:W-:-:S05]  /*0c90*/  IMAD.IADD R6, R4, 0x1, -R5 ;  /* 0x0000000104067824 */ /* 0x000fca00078e0a05 */
[----:B------:R-:W-:-:S13]  /*0ca0*/  ISETP.GE.AND P0, PT, R6, 0x1, PT ;  /* 0x000000010600780c */ /* 0x000fda0003f06270 */
[----:B------:R-:W-:Y:S05]  /*0cb0*/  @!P0 BRA `(.L_x_14) ;  /* 0x0000000400188947 */ /* 0x000fea0003800000 */
[----:B------:R-:W0:Y:S01]  /*0cc0*/  S2UR UR6, SR_CgaCtaId ;  /* 0x00000000000679c3 */ /* 0x000e220000008800 */
[----:B------:R-:W-:Y:S01]  /*0cd0*/  UMOV UR5, 0x400 ;  /* 0x0000040000057882 */ /* 0x000fe20000000000 */
[----:B------:R-:W-:Y:S01]  /*0ce0*/  LOP3.LUT R10, R2, 0x1, RZ, 0xfc, !PT ;  /* 0x00000001020a7812 */ /* 0x000fe200078efcff */
[----:B------:R-:W-:Y:S01]  /*0cf0*/  IMAD.MOV.U32 R9, RZ, RZ, RZ ;  /* 0x000000ffff097224 */ /* 0x000fe200078e00ff */
[----:B------:R-:W-:Y:S01]  /*0d00*/  UISETP.NE.U32.AND UP0, UPT, UR4, URZ, UPT ;  /* 0x0000003f0400728c */ /* 0x000fe2000bf05070 */
[----:B------:R-:W-:Y:S01]  /*0d10*/  IMAD.MOV.U32 R5, RZ, RZ, R6 ;  /* 0x000000ffff057224 */ /* 0x000fe200078e0006 */
[----:B0-----:R-:W-:-:S04]  /*0d20*/  ULEA UR14, UR6, UR5, 0x18 ;  /* 0x00000005060e7291 */ /* 0x001fc8000f8ec03f */
[----:B------:R-:W-:Y:S02]  /*0d30*/  UIADD3 UR6, UR14, 0x12000, URZ ;  /* 0x000120000e067890 */ /* 0x000fe4000fffe03f */
[----:B------:R-:W-:Y:S02]  /*0d40*/  USHF.R.U32.HI UR5, URZ, 0x4, UR14 ;  /* 0x000000043f057899 */ /* 0x000fe4000801160e */
[----:B------:R-:W-:Y:S02]  /*0d50*/  USHF.R.U32.HI UR6, URZ, 0x4, UR6 ;  /* 0x000000043f067899 */ /* 0x000fe40008011606 */
[----:B------:R-:W-:Y:S02]  /*0d60*/  ULOP3.LUT UR5, UR5, 0x3fff, URZ, 0xc0, !UPT ;  /* 0x00003fff05057892 */ /* 0x000fe4000f8ec03f */
[----:B------:R-:W-:Y:S02]  /*0d70*/  ULOP3.LUT UR6, UR6, 0x3fff, URZ, 0xc0, !UPT ;  /* 0x00003fff06067892 */ /* 0x000fe4000f8ec03f */
[----:B------:R-:W-:-:S02]  /*0d80*/  ULOP3.LUT UR15, UR5, 0x10000, URZ, 0xfc, !UPT ;  /* 0x00010000050f7892 */ /* 0x000fc4000f8efc3f */
[----:B------:R-:W-:Y:S01]  /*0d90*/  ULOP3.LUT UR16, UR6, 0x10000, URZ, 0xfc, !UPT ;  /* 0x0001000006107892 */ /* 0x000fe2000f8efc3f */
[----:B------:R-:W-:-:S11]  /*0da0*/  UMOV UR5, URZ ;  /* 0x0000003f00057c82 */ /* 0x000fd60008000000 */
.L_x_19:
[----:B------:R-:W-:-:S13]  /*0db0*/  ISETP.NE.AND P1, PT, R10, 0x3, PT ;  /* 0x000000030a00780c */ /* 0x000fda0003f25270 */
[----:B0-----:R-:W-:Y:S05]  /*0dc0*/  @!P1 BRA `(.L_x_15) ;  /* 0x0000000000049947 */ /* 0x001fea0003800000 */
[----:B------:R-:W-:Y:S01]  /*0dd0*/  BPT.TRAP 0x1 ;  /* 0x000000040000795c */ /* 0x000fe20000300000 */
.L_x_15:
[----:B------:R-:W-:Y:S01]  /*0de0*/  SHF.L.U32 R7, R9, 0x1f, RZ ;  /* 0x0000001f09077819 */ /* 0x000fe200000006ff */
[----:B------:R-:W-:-:S12]  /*0df0*/  ULEA UR6, UR4, UR14, 0x3 ;  /* 0x0000000e04067291 */ /* 0x000fd8000f8e183f */
.L_x_16:
[----:B0-----:R-:W-:-:S04]  /*0e00*/  IMAD.U32 R8, RZ, RZ, UR6 ;  /* 0x00000006ff087e24 */ /* 0x001fc8000f8e00ff */
[----:B------:R0:W2:Y:S03]  /*0e10*/  SYNCS.PHASECHK.TRANS64.TRYWAIT P0, [R8+URZ+0x36000], R7 ;  /* 0x03600007080075a7 */ /* 0x0000a6000800017f */
[----:B--2---:R-:W-:Y:S05]  /*0e20*/  @!P0 NANOSLEEP.SYNCS 0x989680 ;  /* 0x009896800000895d */ /* 0x004fea0003900000 */
[----:B------:R-:W2:Y:S02]  /*0e30*/  @!P0 SYNCS.PHASECHK.TRANS64 P0, [R8+URZ+0x36000], R7 ;  /* 0x03600007080085a7 */ /* 0x000ea4000800007f */
[----:B--2---:R-:W-:Y:S05]  /*0e40*/  @!P0 BRA `(.L_x_16) ;  /* 0xfffffffc00ec8947 */ /* 0x004fea000383ffff */
[----:B------:R-:W-:Y:S01]  /*0e50*/  ULEA UR6, UR4, UR15, 0x9 ;  /* 0x0000000f04067291 */ /* 0x000fe2000f8e483f */
[----:B------:R-:W-:Y:S01]  /*0e60*/  WARPGROUP.ARRIVE ;  /* 0x00000000000079c5 */ /* 0x000fe20000000000 */
[----:B------:R-:W-:Y:S01]  /*0e70*/  ULEA UR7, UR4, UR16, 0xa ;  /* 0x0000001004077291 */ /* 0x000fe2000f8e503f */
[----:B------:R-:W-:Y:S01]  /*0e80*/  UMOV UR9, 0x40000040 ;  /* 0x4000004000097882 */ /* 0x000fe20000000000 */
[----:B------:R-:W-:-:S03]  /*0e90*/  UMOV UR11, 0x40000040 ;  /* 0x40000040000b7882 */ /* 0x000fc60000000000 */
[----:B------:R-:W-:Y:S02]  /*0ea0*/  UMOV UR8, UR6 ;  /* 0x0000000600087c82 */ /* 0x000fe40008000000 */
[----:B------:R-:W-:Y:S02]  /*0eb0*/  UMOV UR10, UR7 ;  /* 0x00000007000a7c82 */ /* 0x000fe40008000000 */
[----:B------:R-:W-:Y:S01]  /*0ec0*/  HGMMA.64x128x16.F32 R24, gdesc[UR8], R24, UP0 ;  /* 0x01e00000081879f0 */ /* 0x000fe2000bf00818 */
        /* <DEDUP_REMOVED lines=14> */
[----:B------:R-:W-:Y:S03]  /*0fb0*/  HGMMA.64x128x16.F32 R24, gdesc[UR8], R24, gsb0 ;  /* 0x01e00000081879f0 */ /* 0x000fe60008000818 */
[----:B------:R-:W-:Y:S02]  /*0fc0*/  WARPGROUP.DEPBAR.LE gsb0, 0x1 ;  /* 0x00008000000079c5 */ /* 0x000fe40000010100 */
[----:B------:R-:W-:Y:S05]  /*0fd0*/  @!P1 BRA `(.L_x_17) ;  /* 0x0000000000049947 */ /* 0x000fea0003800000 */
[----:B------:R-:W-:Y:S01]  /*0fe0*/  BPT.TRAP 0x1 ;  /* 0x000000040000795c */ /* 0x000fe20000300000 */
.L_x_17:
[----:B------:R-:W-:Y:S01]  /*0ff0*/  ULEA UR6, UR5, UR14, 0x3 ;  /* 0x0000000e05067291 */ /* 0x000fe2000f8e183f */
[----:B------:R-:W-:-:S03]  /*1000*/  ISETP.GT.U32.AND P0, PT, R2, 0x1, PT ;  /* 0x000000010200780c */ /* 0x000fc60003f04070 */
[----:B------:R-:W-:-:S04]  /*1010*/  UIADD3 UR6, UR6, 0x36048, URZ ;  /* 0x0003604806067890 */ /* 0x000fc8000fffe03f */
[----:B------:R-:W-:-:S09]  /*1020*/  UPRMT UR6, URZ, 0x654, UR6 ;  /* 0x000006543f067896 */ /* 0x000fd20008000006 */
[----:B------:R-:W-:Y:S01]  /*1030*/  SYNCS.ARRIVE.TRANS64.RED.A1T0 RZ, [UR6], RZ ;  /* 0x000000ffffff79a7 */ /* 0x000fe20008100406 */
[----:B------:R-:W-:Y:S05]  /*1040*/  @P0 BRA `(.L_x_18) ;  /* 0x0000000000040947 */ /* 0x000fea0003800000 */
[----:B------:R-:W-:Y:S01]  /*1050*/  BPT.TRAP 0x1 ;  /* 0x000000040000795c */ /* 0x000fe20000300000 */
.L_x_18:
[----:B------:R-:W-:Y:S01]  /*1060*/  UIADD3 UR4, UR4, 0x1, URZ ;  /* 0x0000000104047890 */ /* 0x000fe2000fffe03f */
[C---:B------:R-:W-:Y:S01]  /*1070*/  ISETP.GT.AND P0, PT, R5.reuse, 0x1, PT ;  /* 0x000000010500780c */ /* 0x040fe20003f04270 */
[----:B------:R-:W-:Y:S01]  /*1080*/  UIADD3 UR5, UR5, 0x1, URZ ;  /* 0x0000000105057890 */ /* 0x000fe2000fffe03f */
[----:B------:R-:W-:Y:S01]  /*1090*/  VIADD R5, R5, 0xffffffff ;  /* 0xffffffff05057836 */ /* 0x000fe20000000000 */
[----:B------:R-:W-:Y:S02]  /*10a0*/  UISETP.NE.AND UP0, UPT, UR4, 0x9, UPT ;  /* 0x000000090400788c */ /* 0x000fe4000bf05270 */
[----:B------:R-:W-:Y:S02]  /*10b0*/  UISETP.NE.AND UP1, UPT, UR5, 0x9, UPT ;  /* 0x000000090500788c */ /* 0x000fe4000bf25270 */
[----:B------:R-:W-:Y:S02]  /*10c0*/  USEL UR6, URZ, 0x1, UP0 ;  /* 0x000000013f067887 */ /* 0x000fe40008000000 */
[----:B------:R-:W-:-:S02]  /*10d0*/  USEL UR4, UR4, URZ, UP0 ;  /* 0x0000003f04047287 */ /* 0x000fc40008000000 */
[----:B------:R-:W-:Y:S02]  /*10e0*/  USEL UR5, UR5, URZ, UP1 ;  /* 0x0000003f05057287 */ /* 0x000fe40008800000 */
[----:B------:R-:W-:Y:S01]  /*10f0*/  UPLOP3.LUT UP0, UPT, UPT, UPT, UPT, 0x80, 0x0 ;  /* 0x000000000000789c */ /* 0x000fe20003f0f070 */
[----:B------:R-:W-:Y:S01]  /*1100*/  LOP3.LUT R9, R9, UR6, RZ, 0x3c, !PT ;  /* 0x0000000609097c12 */ /* 0x000fe2000f8e3cff */
[----:B------:R-:W-:Y:S09]  /*1110*/  @P0 BRA `(.L_x_19) ;  /* 0xfffffffc00240947 */ /* 0x000ff2000383ffff */
.L_x_14:
[----:B------:R-:W-:Y:S01]  /*1120*/  ISETP.GE.AND P0, PT, R4, 0x1, PT ;  /* 0x000000010400780c */ /* 0x000fe20003f06270 */
[----:B------:R-:W-:-:S12]  /*1130*/  WARPGROUP.DEPBAR.LE gsb0, 0x0 ;  /* 0x00008000000079c5 */ /* 0x000fd80000010000 */
[----:B------:R-:W-:Y:S05]  /*1140*/  @!P0 BRA `(.L_x_20) ;  /* 0x0000000000448947 */ /* 0x000fea0003800000 */
[----:B------:R-:W-:-:S04]  /*1150*/  LOP3.LUT R4, R2, 0x1, RZ, 0xfc, !PT ;  /* 0x0000000102047812 */ /* 0x000fc800078efcff */
[----:B------:R-:W-:-:S13]  /*1160*/  ISETP.NE.AND P0, PT, R4, 0x3, PT ;  /* 0x000000030400780c */ /* 0x000fda0003f05270 */
[----:B------:R-:W-:Y:S05]  /*1170*/  @!P0 BRA `(.L_x_21) ;  /* 0x0000000000048947 */ /* 0x000fea0003800000 */
[----:B------:R-:W-:Y:S01]  /*1180*/  BPT.TRAP 0x1 ;  /* 0x000000040000795c */ /* 0x000fe20000300000 */
.L_x_21:
[----:B0-----:R-:W0:Y:S01]  /*1190*/  S2R R7, SR_CgaCtaId ;  /* 0x0000000000077919 */ /* 0x001e220000008800 */
[----:B------:R-:W-:Y:S01]  /*11a0*/  IMAD.WIDE.U32 R4, R6, 0x38e38e39, RZ ;  /* 0x38e38e3906047825 */ /* 0x000fe200078e00ff */
[----:B------:R-:W-:Y:S02]  /*11b0*/  MOV R4, 0x400 ;  /* 0x0000040000047802 */ /* 0x000fe40000000f00 */
[----:B------:R-:W-:Y:S02]  /*11c0*/  ISETP.GT.U32.AND P0, PT, R2, 0x1, PT ;  /* 0x000000010200780c */ /* 0x000fe40003f04070 */
[----:B------:R-:W-:-:S05]  /*11d0*/  SHF.R.U32.HI R5, RZ, 0x1, R5 ;  /* 0x00000001ff057819 */ /* 0x000fca0000011605 */
[----:B------:R-:W-:Y:S01]  /*11e0*/  IMAD R6, R5, -0x9, R6 ;  /* 0xfffffff705067824 */ /* 0x000fe200078e0206 */
[----:B0-----:R-:W-:-:S05]  /*11f0*/  LEA R7, R7, R4, 0x18 ;  /* 0x0000000407077211 */ /* 0x001fca00078ec0ff */
[----:B------:R-:W-:-:S04]  /*1200*/  IMAD R6, R6, 0x8, R7 ;  /* 0x0000000806067824 */ /* 0x000fc800078e0207 */
[----:B------:R-:W-:-:S05]  /*1210*/  VIADD R6, R6, 0x36048 ;  /* 0x0003604806067836 */ /* 0x000fca0000000000 */
[----:B------:R-:W-:-:S04]  /*1220*/  PRMT R6, RZ, 0x654, R6 ;  /* 0x00000654ff067816 */ /* 0x000fc80000000006 */
[----:B------:R2:W-:Y:S01]  /*1230*/  SYNCS.ARRIVE.TRANS64.RED.A1T0 RZ, [R6+URZ], RZ ;  /* 0x000000ff06ff79a7 */ /* 0x0005e2000810043f */
[----:B------:R-:W-:Y:S05]  /*1240*/  @P0 BRA `(.L_x_20) ;  /* 0x0000000000040947 */ /* 0x000fea0003800000 */
[----:B------:R-:W-:Y:S01]  /*1250*/  BPT.TRAP 0x1 ;  /* 0x000000040000795c */ /* 0x000fe20000300000 */
.L_x_20:
[----:B------:R-:W4:Y:S01]  /*1260*/  S2R R5, SR_TID.X ;  /* 0x0000000000057919 */ /* 0x000f220000002100 */
[----:B------:R-:W-:Y:S01]  /*1270*/  ULDC.64 UR4, c[0x0][0x280] ;  /* 0x0000a00000047ab9 */ /* 0x000fe20000000a00 */
[----:B------:R-:W0:Y:S01]  /*1280*/  S2R R4, SR_CTAID.Y ;  /* 0x0000000000047919 */ /* 0x000e220000002600 */
[----:B------:R-:W1:Y:S01]  /*1290*/  S2R R15, SR_CTAID.X ;  /* 0x00000000000f7919 */ /* 0x000e620000002500 */
[----:B----4-:R-:W-:-:S04]  /*12a0*/  SHF.R.S32.HI R2, RZ, 0x1f, R5 ;  /* 0x0000001fff027819 */ /* 0x010fc80000011405 */
[----:B------:R-:W-:Y:S01]  /*12b0*/  LEA.HI R2, R2, R5, RZ, 0x7 ;  /* 0x0000000502027211 */ /* 0x000fe200078f38ff */
[----:B0-----:R-:W-:-:S03]  /*12c0*/  IMAD.SHL.U32 R4, R4, 0x80, RZ ;  /* 0x0000008004047824 */ /* 0x001fc600078e00ff */
[----:B------:R-:W-:Y:S01]  /*12d0*/  LOP3.LUT R2, R2, 0xffffff80, RZ, 0xc0, !PT ;  /* 0xffffff8002027812 */ /* 0x000fe200078ec0ff */
[----:B-1----:R-:W-:Y:S01]  /*12e0*/  IMAD.SHL.U32 R8, R15, 0x40, RZ ;  /* 0x000000400f087824 */ /* 0x002fe200078e00ff */
[----:B------:R-:W-:-:S03]  /*12f0*/  ISETP.GE.AND P0, PT, R4, UR5, PT ;  /* 0x0000000504007c0c */ /* 0x000fc6000bf06270 */
[----:B------:R-:W-:Y:S01]  /*1300*/  IMAD.IADD R2, R5, 0x1, -R2 ;  /* 0x0000000105027824 */ /* 0x000fe200078e0a02 */
[----:B------:R-:W-:-:S04]  /*1310*/  ISETP.GE.OR P0, PT, R8, UR4, P0 ;  /* 0x0000000408007c0c */ /* 0x000fc80008706670 */
[----:B------:R-:W-:-:S04]  /*1320*/  SHF.R.S32.HI R5, RZ, 0x1f, R2 ;  /* 0x0000001fff057819 */ /* 0x000fc80000011402 */
[----:B--2---:R-:W-:-:S04]  /*1330*/  LEA.HI R6, R5, R2, RZ, 0x2 ;  /* 0x0000000205067211 */ /* 0x004fc800078f10ff */
[--C-:B------:R-:W-:Y:S02]  /*1340*/  SHF.R.S32.HI R10, RZ, 0x2, R6.reuse ;  /* 0x00000002ff0a7819 */ /* 0x100fe40000011406 */
[----:B------:R-:W-:-:S04]  /*1350*/  SHF.R.S32.HI R7, RZ, 0x1f, R6 ;  /* 0x0000001fff077819 */ /* 0x000fc80000011406 */
[----:B------:R-:W-:-:S04]  /*1360*/  LEA.HI R7, R7, R10, RZ, 0x3 ;  /* 0x0000000a07077211 */ /* 0x000fc800078f18ff */
[----:B------:R-:W-:Y:S01]  /*1370*/  LOP3.LUT R11, R7, 0xfffffff8, RZ, 0xc0, !PT ;  /* 0xfffffff8070b7812 */ /* 0x000fe200078ec0ff */
[----:B------:R-:W-:Y:S06]  /*1380*/  @P0 EXIT ;  /* 0x000000000000094d */ /* 0x000fec0003800000 */
[----:B------:R-:W0:Y:S01]  /*1390*/  LDC.64 R16, c[0x0][0x658] ;  /* 0x00019600ff107b82 */ /* 0x000e220000000a00 */
[----:B------:R-:W-:Y:S01]  /*13a0*/  IMAD.IADD R10, R10, 0x1, -R11 ;  /* 0x000000010a0a7824 */ /* 0x000fe200078e0a0b */
[----:B------:R-:W-:Y:S02]  /*13b0*/  LOP3.LUT R7, R6, 0x7ffffffc, RZ, 0xc0, !PT ;  /* 0x7ffffffc06077812 */ /* 0x000fe400078ec0ff */
[----:B------:R-:W-:Y:S02]  /*13c0*/  LEA.HI R5, R5, R2, RZ, 0x5 ;  /* 0x0000000205057211 */ /* 0x000fe400078f28ff */
[----:B------:R-:W-:Y:S01]  /*13d0*/  SHF.R.S32.HI R11, RZ, 0x1f, R10 ;  /* 0x0000001fff0b7819 */ /* 0x000fe2000001140a */
[----:B------:R-:W-:Y:S01]  /*13e0*/  IMAD.IADD R7, R2, 0x1, -R7 ;  /* 0x0000000102077824 */ /* 0x000fe200078e0a07 */
[----:B------:R-:W-:Y:S02]  /*13f0*/  SHF.R.S32.HI R5, RZ, 0x5, R5 ;  /* 0x00000005ff057819 */ /* 0x000fe40000011405 */
[----:B---3-5:R-:W-:Y:S01]  /*1400*/  FSETP.NEU.AND P1, PT, R3, RZ, PT ;  /* 0x000000ff0300720b */ /* 0x028fe20003f2d000 */
[----:B------:R-:W-:-:S02]  /*1410*/  IMAD.SHL.U32 R7, R7, 0x2, RZ ;  /* 0x0000000207077824 */ /* 0x000fc400078e00ff */
[----:B------:R-:W-:-:S03]  /*1420*/  IMAD.WIDE R14, R15, 0x40, R10 ;  /* 0x000000400f0e7825 */ /* 0x000fc600078e020a */
[----:B------:R-:W-:Y:S01]  /*1430*/  SHF.R.S32.HI R9, RZ, 0x1f, R7 ;  /* 0x0000001fff097819 */ /* 0x000fe20000011407 */
[C---:B------:R-:W-:Y:S01]  /*1440*/  IMAD R11, R5.reuse, -0x10, -R8 ;  /* 0xfffffff0050b7824 */ /* 0x040fe200078e0a08 */
[C---:B------:R-:W-:Y:S01]  /*1450*/  IADD3 R8, P0, R4.reuse, R7, RZ ;  /* 0x0000000704087210 */ /* 0x040fe20007f1e0ff */
[----:B------:R-:W-:Y:S01]  /*1460*/  IMAD.WIDE R14, R5, 0x10, R14 ;  /* 0x00000010050e7825 */ /* 0x000fe200078e020e */
[----:B------:R-:W-:Y:S02]  /*1470*/  IADD3 R2, -R7, UR5, -R4 ;  /* 0x0000000507027c10 */ /* 0x000fe4000fffe904 */
[----:B------:R-:W-:Y:S01]  /*1480*/  LEA.HI.X.SX32 R9, R4, R9, 0x1, P0 ;  /* 0x0000000904097211 */ /* 0x000fe200000f0eff */
[-C--:B0-----:R-:W-:Y:S01]  /*1490*/  IMAD R4, R15, R16.reuse, RZ ;  /* 0x000000100f047224 */ /* 0x081fe200078e02ff */
[----:B------:R-:W-:Y:S02]  /*14a0*/  IADD3 R10, R11, UR4, -R10 ;  /* 0x000000040b0a7c10 */ /* 0x000fe4000fffe80a */
[----:B------:R-:W-:Y:S01]  /*14b0*/  ISETP.GT.AND P0, PT, R2, RZ, PT ;  /* 0x000000ff0200720c */ /* 0x000fe20003f04270 */
[----:B------:R-:W-:Y:S01]  /*14c0*/  IMAD.WIDE.U32 R12, R14, R16, R8 ;  /* 0x000000100e0c7225 */ /* 0x000fe200078e0008 */
[----:B------:R-:W-:-:S02]  /*14d0*/  SHF.L.U64.HI R11, R16, 0x3, R17 ;  /* 0x00000003100b7819 */ /* 0x000fc40000010211 */
[----:B------:R-:W-:Y:S01]  /*14e0*/  ISETP.GT.AND P2, PT, R10, RZ, P0 ;  /* 0x000000ff0a00720c */ /* 0x000fe20000744270 */
[----:B------:R-:W-:Y:S02]  /*14f0*/  IMAD R7, R14, R17, R4 ;  /* 0x000000110e077224 */ /* 0x000fe400078e0204 */
[----:B------:R-:W-:Y:S02]  /*1500*/  IMAD.SHL.U32 R16, R16, 0x8, RZ ;  /* 0x0000000810107824 */ /* 0x000fe400078e00ff */
[----:B------:R-:W-:Y:S01]  /*1510*/  IMAD.IADD R7, R13, 0x1, R7 ;  /* 0x000000010d077824 */ /* 0x000fe200078e0207 */
[----:B------:R-:W-:Y:S07]  /*1520*/  @!P1 BRA `(.L_x_22) ;  /* 0x0000002c00fc9947 */ /* 0x000fee0003800000 */
[----:B------:R-:W-:Y:S01]  /*1530*/  ULDC.64 UR6, c[0x0][0x630] ;  /* 0x00018c0000067ab9 */ /* 0x000fe20000000a00 */
[----:B------:R-:W-:Y:S01]  /*1540*/  ULDC.64 UR8, c[0x0][0x628] ;  /* 0x00018a0000087ab9 */ /* 0x000fe20000000a00 */
[----:B------:R-:W-:Y:S01]  /*1550*/  IMAD R13, R15, UR6, RZ ;  /* 0x000000060f0d7c24 */ /* 0x000fe2000f8e02ff */
[----:B------:R-:W-:Y:S01]  /*1560*/  ULDC.64 UR4, c[0x0][0x650] ;  /* 0x0001940000047ab9 */ /* 0x000fe20000000a00 */
[----:B------:R-:W-:-:S04]  /*1570*/  IMAD.WIDE.U32 R18, R14, UR6, R8 ;  /* 0x000000060e127c25 */ /* 0x000fc8000f8e0008 */
[----:B------:R-:W-:Y:S01]  /*1580*/  IMAD R13, R14, UR7, R13 ;  /* 0x000000070e0d7c24 */ /* 0x000fe2000f8e020d */
[----:B------:R-:W-:-:S03]  /*1590*/  LEA R4, P1, R18, UR8, 0x1 ;  /* 0x0000000812047c11 */ /* 0x000fc6000f8208ff */
[----:B------:R-:W-:-:S05]  /*15a0*/  IMAD.IADD R5, R19, 0x1, R13 ;  /* 0x0000000113057824 */ /* 0x000fca00078e020d */
[----:B------:R-:W-:-:S05]  /*15b0*/  LEA.HI.X R5, R18, UR9, R5, 0x1, P1 ;  /* 0x0000000912057c11 */ /* 0x000fca00088f0c05 */
[----:B------:R-:W2:Y:S01]  /*15c0*/  @P2 LDG.E.LTC128B.U16 R17, desc[UR12][R4.64] ;  /* 0x0000000c04112981 */ /* 0x000ea2000c1e1520 */
[----:B------:R-:W-:Y:S01]  /*15d0*/  ISETP.GT.AND P1, PT, R2, 0x1, PT ;  /* 0x000000010200780c */ /* 0x000fe20003f24270 */
[----:B------:R-:W-:Y:S03]  /*15e0*/  BSSY B0, `(.L_x_23) ;  /* 0x000000b000007945 */ /* 0x000fe60003800000 */
[----:B------:R-:W-:Y:S01]  /*15f0*/  ISETP.GT.AND P3, PT, R10, RZ, P1 ;  /* 0x000000ff0a00720c */ /* 0x000fe20000f64270 */
[----:B--2---:R-:W-:-:S05]  /*1600*/  HADD2.F32 R6, -RZ, R17.H0_H0 ;  /* 0x20000011ff067230 */ /* 0x004fca0000004100 */
[----:B------:R-:W-:Y:S01]  /*1610*/  FMUL R19, R6, R3 ;  /* 0x0000000306137220 */ /* 0x000fe20000400000 */
[----:B------:R-:W-:-:S03]  /*1620*/  LEA R6, P4, R12, UR4, 0x1 ;  /* 0x000000040c067c11 */ /* 0x000fc6000f8808ff */
[----:B------:R-:W-:Y:S01]  /*1630*/  FFMA R19, R24, R0, R19 ;  /* 0x0000000018137223 */ /* 0x000fe20000000013 */
[----:B------:R-:W-:-:S04]  /*1640*/  LEA.HI.X R7, R12, UR5, R7, 0x1, P4 ;  /* 0x000000050c077c11 */ /* 0x000fc8000a0f0c07 */
[----:B------:R-:W-:-:S05]  /*1650*/  F2FP.F16.F32.PACK_AB R19, RZ, R19 ;  /* 0x00000013ff13723e */ /* 0x000fca00000000ff */
[----:B------:R0:W-:Y:S01]  /*1660*/  @P2 STG.E.U16 desc[UR12][R6.64], R19 ;  /* 0x0000001306002986 */ /* 0x0001e2000c10150c */
[----:B------:R-:W-:Y:S05]  /*1670*/  @!P3 BRA `(.L_x_24) ;  /* 0x000000000004b947 */ /* 0x000fea0003800000 */
[----:B------:R1:W5:Y:S02]  /*1680*/  LDG.E.LTC128B.U16 R17, desc[UR12][R4.64+0x2] ;  /* 0x0000020c04117981 */ /* 0x000364000c1e1520 */
.L_x_24:
[----:B------:R-:W-:Y:S05]  /*1690*/  BSYNC B0 ;  /* 0x0000000000007941 */ /* 0x000fea0003800000 */
.L_x_23:
[----:B------:R-:W-:Y:S01]  /*16a0*/  USHF.L.U32 UR5, UR6, 0x3, URZ ;  /* 0x0000000306057899 */ /* 0x000fe2000800063f */
[----:B-----5:R-:W-:Y:S01]  /*16b0*/  HADD2.F32 R12, -RZ, R17.H0_H0 ;  /* 0x20000011ff0c7230 */ /* 0x020fe20000004100 */
[----:B------:R-:W-:Y:S01]  /*16c0*/  USHF.L.U64.HI UR4, UR6, 0x3, UR7 ;  /* 0x0000000306047899 */ /* 0x000fe20008010207 */
[----:B------:R-:W-:-:S03]  /*16d0*/  ISETP.GT.AND P0, PT, R10, 0x8, P0 ;  /* 0x000000080a00780c */ /* 0x000fc60000704270 */
[----:B------:R-:W-:Y:S02]  /*16e0*/  IMAD.U32 R18, RZ, RZ, UR5 ;  /* 0x00000005ff127e24 */ /* 0x000fe4000f8e00ff */
[----:B------:R-:W-:Y:S01]  /*16f0*/  FMUL R12, R12, R3 ;  /* 0x000000030c0c7220 */ /* 0x000fe20000400000 */
[----:B0-----:R-:W-:-:S03]  /*1700*/  IMAD.U32 R19, RZ, RZ, UR4 ;  /* 0x00000004ff137e24 */ /* 0x001fc6000f8e00ff */
[----:B------:R-:W-:Y:S01]  /*1710*/  FFMA R12, R25, R0, R12 ;  /* 0x00000000190c7223 */ /* 0x000fe2000000000c */
[----:B------:R-:W-:-:S04]  /*1720*/  IMAD.WIDE.U32 R18, R14, UR6, R18 ;  /* 0x000000060e127c25 */ /* 0x000fc8000f8e0012 */
[----:B------:R-:W-:Y:S02]  /*1730*/  F2FP.F16.F32.PACK_AB R12, RZ, R12 ;  /* 0x0000000cff0c723e */ /* 0x000fe400000000ff */
[----:B------:R-:W-:Y:S02]  /*1740*/  IADD3 R14, P2, R8, R18, RZ ;  /* 0x00000012080e7210 */ /* 0x000fe40007f5e0ff */
[----:B------:R-:W-:Y:S02]  /*1750*/  PRMT R15, R12, 0x7610, R15 ;  /* 0x000076100c0f7816 */ /* 0x000fe4000000000f */
[----:B------:R-:W-:Y:S02]  /*1760*/  IADD3.X R9, R9, R13, R19, P2, !PT ;  /* 0x0000000d09097210 */ /* 0x000fe400017fe413 */
[C---:B------:R-:W-:Y:S01]  /*1770*/  LEA R8, P2, R14.reuse, UR8, 0x1 ;  /* 0x000000080e087c11 */ /* 0x040fe2000f8408ff */
[----:B------:R0:W-:Y:S03]  /*1780*/  @P3 STG.E.U16 desc[UR12][R6.64+0x2], R15 ;  /* 0x0000020f06003986 */ /* 0x0001e6000c10150c */
[----:B------:R-:W-:-:S02]  /*1790*/  LEA.HI.X R9, R14, UR9, R9, 0x1, P2 ;  /* 0x000000090e097c11 */ /* 0x000fc400090f0c09 */
[----:B------:R-:W-:-:S06]  /*17a0*/  PRMT R14, R17, 0x7610, R14 ;  /* 0x00007610110e7816 */ /* 0x000fcc000000000e */
[----:B------:R-:W2:Y:S01]  /*17b0*/  @P0 LDG.E.LTC128B.U16 R14, desc[UR12][R8.64] ;  /* 0x0000000c080e0981 */ /* 0x000ea2000c1e1520 */
[C---:B------:R-:W-:Y:S01]  /*17c0*/  SHF.L.U64.HI R11, R16.reuse, 0x1, R11 ;  /* 0x00000001100b7819 */ /* 0x040fe2000001020b */
[----:B------:R-:W-:Y:S01]  /*17d0*/  BSSY B0, `(.L_x_25) ;  /* 0x000000b000007945 */ /* 0x000fe20003800000 */
[----:B------:R-:W-:Y:S02]  /*17e0*/  LEA R16, P2, R16, R6, 0x1 ;  /* 0x0000000610107211 */ /* 0x000fe400078408ff */
[----:B------:R-:W-:-:S03]  /*17f0*/  ISETP.GT.AND P1, PT, R10, 0x8, P1 ;  /* 0x000000080a00780c */ /* 0x000fc60000f24270 */
[----:B------:R-:W-:Y:S02]  /*1800*/  IMAD.X R17, R11, 0x1, R7, P2 ;  /* 0x000000010b117824 */ /* 0x000fe400010e0607 */
[----:B--2---:R-:W-:-:S05]  /*1810*/  HADD2.F32 R12, -RZ, R14.H0_H0 ;  /* 0x2000000eff0c7230 */ /* 0x004fca0000004100 */
[----:B------:R-:W-:-:S04]  /*1820*/  FMUL R13, R12, R3 ;  /* 0x000000030c0d7220 */ /* 0x000fc80000400000 */
[----:B------:R-:W-:-:S05]  /*1830*/  FFMA R13, R26, R0, R13 ;  /* 0x000000001a0d7223 */ /* 0x000fca000000000d */
[----:B------:R-:W-:-:S05]  /*1840*/  F2FP.F16.F32.PACK_AB R13, RZ, R13 ;  /* 0x0000000dff0d723e */ /* 0x000fca00000000ff */
[----:B------:R0:W-:Y:S01]  /*1850*/  @P0 STG.E.U16 desc[UR12][R16.64], R13 ;  /* 0x0000000d10000986 */ /* 0x0001e2000c10150c */
[----:B------:R-:W-:Y:S05]  /*1860*/  @!P1 BRA `(.L_x_26) ;  /* 0x0000000000049947 */ /* 0x000fea0003800000 */
[----:B------:R2:W5:Y:S02]  /*1870*/  LDG.E.LTC128B.U16 R14, desc[UR12][R8.64+0x2] ;  /* 0x0000020c080e7981 */ /* 0x000564000c1e1520 */
.L_x_26:
[----:B------:R-:W-:Y:S05]  /*1880*/  BSYNC B0 ;  /* 0x0000000000007941 */ /* 0x000fea0003800000 */
.L_x_25:
[----:B-----5:R-:W-:Y:S01]  /*1890*/  HADD2.F32 R12, -RZ, R14.H0_H0 ;  /* 0x2000000eff0c7230 */ /* 0x020fe20000004100 */
[----:B------:R-:W-:Y:S01]  /*18a0*/  ISETP.GT.AND P0, PT, R2, 0x8, PT ;  /* 0x000000080200780c */ /* 0x000fe20003f04270 */
[----:B0-----:R-:W-:Y:S01]  /*18b0*/  @P1 IMAD.MOV.U32 R13, RZ, RZ, R17 ;  /* 0x000000ffff0d1224 */ /* 0x001fe200078e0011 */
[----:B------:R-:W-:Y:S02]  /*18c0*/  BSSY B0, `(.L_x_27) ;  /* 0x000000a000007945 */ /* 0x000fe40003800000 */
[----:B------:R-:W-:Y:S01]  /*18d0*/  FMUL R12, R12, R3 ;  /* 0x000000030c0c7220 */ /* 0x000fe20000400000 */
[----:B------:R-:W-:-:S03]  /*18e0*/  ISETP.GT.AND P2, PT, R10, RZ, P0 ;  /* 0x000000ff0a00720c */ /* 0x000fc60000744270 */
[----:B------:R-:W-:-:S05]  /*18f0*/  FFMA R12, R27, R0, R12 ;  /* 0x000000001b0c7223 */ /* 0x000fca000000000c */
[----:B------:R-:W-:-:S04]  /*1900*/  F2FP.F16.F32.PACK_AB R12, RZ, R12 ;  /* 0x0000000cff0c723e */ /* 0x000fc800000000ff */
[----:B------:R-:W-:Y:S01]  /*1910*/  PRMT R11, R12, 0x7610, R11 ;  /* 0x000076100c0b7816 */ /* 0x000fe2000000000b */
[----:B------:R-:W-:-:S05]  /*1920*/  @P1 IMAD.MOV.U32 R12, RZ, RZ, R16 ;  /* 0x000000ffff0c1224 */ /* 0x000fca00078e0010 */
[----:B------:R0:W-:Y:S01]  /*1930*/  @P1 STG.E.U16 desc[UR12][R12.64+0x2], R11 ;  /* 0x0000020b0c001986 */ /* 0x0001e2000c10150c */
[----:B------:R-:W-:Y:S05]  /*1940*/  @!P2 BRA `(.L_x_28) ;  /* 0x000000000004a947 */ /* 0x000fea0003800000 */
[----:B------:R3:W5:Y:S02]  /*1950*/  LDG.E.LTC128B.U16 R14, desc[UR12][R4.64+0x10] ;  /* 0x0000100c040e7981 */ /* 0x000764000c1e1520 */
.L_x_28:
[----:B------:R-:W-:Y:S05]  /*1960*/  BSYNC B0 ;  /* 0x0000000000007941 */ /* 0x000fea0003800000 */
.L_x_27:
[----:B0----5:R-:W-:Y:S01]  /*1970*/  HADD2.F32 R12, -RZ, R14.H0_H0 ;  /* 0x2000000eff0c7230 */ /* 0x021fe20000004100 */
[----:B------:R-:W-:Y:S01]  /*1980*/  ISETP.GT.AND P1, PT, R2, 0x9, PT ;  /* 0x000000090200780c */ /* 0x000fe20003f24270 */
[----:B------:R-:W-:Y:S03]  /*1990*/  BSSY B0, `(.L_x_29) ;  /* 0x0000008000007945 */ /* 0x000fe60003800000 */
[----:B------:R-:W-:Y:S01]  /*19a0*/  FMUL R11, R12, R3 ;  /* 0x000000030c0b7220 */ /* 0x000fe20000400000 */
[----:B------:R-:W-:-:S03]  /*19b0*/  ISETP.GT.AND P3, PT, R10, RZ, P1 ;  /* 0x000000ff0a00720c */ /* 0x000fc60000f64270 */
[----:B------:R-:W-:-:S05]  /*19c0*/  FFMA R11, R28, R0, R11 ;  /* 0x000000001c0b7223 */ /* 0x000fca000000000b */
[----:B------:R-:W-:-:S05]  /*19d0*/  F2FP.F16.F32.PACK_AB R11, RZ, R11 ;  /* 0x0000000bff0b723e */ /* 0x000fca00000000ff */
[----:B------:R0:W-:Y:S01]  /*19e0*/  @P2 STG.E.U16 desc[UR12][R6.64+0x10], R11 ;  /* 0x0000100b06002986 */ /* 0x0001e2000c10150c */
[----:B------:R-:W-:Y:S05]  /*19f0*/  @!P3 BRA `(.L_x_30) ;  /* 0x000000000004b947 */ /* 0x000fea0003800000 */
[----:B------:R4:W5:Y:S02]  /*1a00*/  LDG.E.LTC128B.U16 R14, desc[UR12][R4.64+0x12] ;  /* 0x0000120c040e7981 */ /* 0x000964000c1e1520 */
.L_x_30:
[----:B------:R-:W-:Y:S05]  /*1a10*/  BSYNC B0 ;  /* 0x0000000000007941 */ /* 0x000fea0003800000 */
.L_x_29:
[----:B-----5:R-:W-:Y:S01]  /*1a20*/  HADD2.F32 R12, -RZ, R14.H0_H0 ;  /* 0x2000000eff0c7230 */ /* 0x020fe20000004100 */
[----:B------:R-:W-:Y:S01]  /*1a30*/  ISETP.GT.AND P0, PT, R10, 0x8, P0 ;  /* 0x000000080a00780c */ /* 0x000fe20000704270 */
[----:B------:R-:W-:Y:S03]  /*1a40*/  BSSY B0, `(.L_x_31) ;  /* 0x0000007000007945 */ /* 0x000fe60003800000 */
[----:B------:R-:W-:-:S04]  /*1a50*/  FMUL R12, R12, R3 ;  /* 0x000000030c0c7220 */ /* 0x000fc80000400000 */
[----:B------:R-:W-:-:S05]  /*1a60*/  FFMA R12, R29, R0, R12 ;  /* 0x000000001d0c7223 */ /* 0x000fca000000000c */
[----:B------:R-:W-:-:S05]  /*1a70*/  F2FP.F16.F32.PACK_AB R12, RZ, R12 ;  /* 0x0000000cff0c723e */ /* 0x000fca00000000ff */
[----:B------:R0:W-:Y:S01]  /*1a80*/  @P3 STG.E.U16 desc[UR12][R6.64+0x12], R12 ;  /* 0x0000120c06003986 */ /* 0x0001e2000c10150c */
[----:B------:R-:W-:Y:S05]  /*1a90*/  @!P0 BRA `(.L_x_32) ;  /* 0x0000000000048947 */ /* 0x000fea0003800000 */
[----:B------:R0:W5:Y:S02]  /*1aa0*/  LDG.E.LTC128B.U16 R14, desc[UR12][R8.64+0x10] ;  /* 0x0000100c080e7981 */ /* 0x000164000c1e1520 */
.L_x_32:
[----:B------:R-:W-:Y:S05]  /*1ab0*/  BSYNC B0 ;  /* 0x0000000000007941 */ /* 0x000fea0003800000 */
.L_x_31:
[----:B0----5:R-:W-:Y:S01]  /*1ac0*/  HADD2.F32 R12, -RZ, R14.H0_H0 ;  /* 0x2000000eff0c7230 */ /* 0x021fe20000004100 */
[----:B------:R-:W-:Y:S01]  /*1ad0*/  ISETP.GT.AND P1, PT, R10, 0x8, P1 ;  /* 0x000000080a00780c */ /* 0x000fe20000f24270 */
[----:B------:R-:W-:Y:S01]  /*1ae0*/  @P0 IMAD.MOV.U32 R13, RZ, RZ, R17 ;  /* 0x000000ffff0d0224 */ /* 0x000fe200078e0011 */
[----:B------:R-:W-:Y:S02]  /*1af0*/  BSSY B0, `(.L_x_33) ;  /* 0x0000008000007945 */ /* 0x000fe40003800000 */
[----:B------:R-:W-:Y:S01]  /*1b00*/  FMUL R11, R12, R3 ;  /* 0x000000030c0b7220 */ /* 0x000fe20000400000 */
[----:B------:R-:W-:-:S03]  /*1b10*/  @P0 IMAD.MOV.U32 R12, RZ, RZ, R16 ;  /* 0x000000ffff0c0224 */ /* 0x000fc600078e0010 */
[----:B------:R-:W-:-:S05]  /*1b20*/  FFMA R11, R30, R0, R11 ;  /* 0x000000001e0b7223 */ /* 0x000fca000000000b */
[----:B------:R-:W-:-:S05]  /*1b30*/  F2FP.F16.F32.PACK_AB R11, RZ, R11 ;  /* 0x0000000bff0b723e */ /* 0x000fca00000000ff */
[----:B------:R0:W-:Y:S01]  /*1b40*/  @P0 STG.E.U16 desc[UR12][R12.64+0x10], R11 ;  /* 0x0000100b0c000986 */ /* 0x0001e2000c10150c */
[----:B------:R-:W-:Y:S05]  /*1b50*/  @!P1 BRA `(.L_x_34) ;  /* 0x0000000000049947 */ /* 0x000fea0003800000 */
[----:B------:R0:W5:Y:S02]  /*1b60*/  LDG.E.LTC128B.U16 R14, desc[UR12][R8.64+0x12] ;  /* 0x0000120c080e7981 */ /* 0x000164000c1e1520 */
.L_x_34:
[----:B------:R-:W-:Y:S05]  /*1b70*/  BSYNC B0 ;  /* 0x0000000000007941 */ /* 0x000fea0003800000 */
.L_x_33:
[----:B0----5:R-:W-:Y:S01]  /*1b80*/  HADD2.F32 R12, -RZ, R14.H0_H0 ;  /* 0x2000000eff0c7230 */ /* 0x021fe20000004100 */
[----:B------:R-:W-:Y:S01]  /*1b90*/  ISETP.GT.AND P0, PT, R2, 0x10, PT ;  /* 0x000000100200780c */ /* 0x000fe20003f04270 */
[----:B------:R-:W-:Y:S01]  /*1ba0*/  @P1 IMAD.MOV.U32 R13, RZ, RZ, R17 ;  /* 0x000000ffff0d1224 */ /* 0x000fe200078e0011 */
        /* <DEDUP_REMOVED lines=10> */
.L_x_36:
[----:B------:R-:W-:Y:S05]  /*1c50*/  BSYNC B0 ;  /* 0x0000000000007941 */ /* 0x000fea0003800000 */
.L_x_35:
        /* <DEDUP_REMOVED lines=10> */
.L_x_38:
[----:B------:R-:W-:Y:S05]  /*1d00*/  BSYNC B0 ;  /* 0x0000000000007941 */ /* 0x000fea0003800000 */
.L_x_37:
        /* <DEDUP_REMOVED lines=9> */
.L_x_40:
[----:B------:R-:W-:Y:S05]  /*1da0*/  BSYNC B0 ;  /* 0x0000000000007941 */ /* 0x000fea0003800000 */
.L_x_39:
        /* <DEDUP_REMOVED lines=11> */
.L_x_42:
[----:B------:R-:W-:Y:S05]  /*1e60*/  BSYNC B0 ;  /* 0x0000000000007941 */ /* 0x000fea0003800000 */
.L_x_41:
        /* <DEDUP_REMOVED lines=13> */
.L_x_44:
[----:B------:R-:W-:Y:S05]  /*1f40*/  BSYNC B0 ;  /* 0x0000000000007941 */ /* 0x000fea0003800000 */
.L_x_43:
        /* <DEDUP_REMOVED lines=10> */
.L_x_46:
[----:B------:R-:W-:Y:S05]  /*1ff0*/  BSYNC B0 ;  /* 0x0000000000007941 */ /* 0x000fea0003800000 */
.L_x_45:
        /* <DEDUP_REMOVED lines=9> */
.L_x_48:
[----:B------:R-:W-:Y:S05]  /*2090*/  BSYNC B0 ;  /* 0x0000000000007941 */ /* 0x000fea0003800000 */
.L_x_47:
        /* <DEDUP_REMOVED lines=11> */
.L_x_50:
[----:B------:R-:W-:Y:S05]  /*2150*/  BSYNC B0 ;  /* 0x0000000000007941 */ /* 0x000fea0003800000 */
.L_x_49:
        /* <DEDUP_REMOVED lines=13> */
.L_x_52:
[----:B------:R-:W-:Y:S05]  /*2230*/  BSYNC B0 ;  /* 0x0000000000007941 */ /* 0x000fea0003800000 */
.L_x_51:
        /* <DEDUP_REMOVED lines=10> */
.L_x_54:
[----:B------:R-:W-:Y:S05]  /*22e0*/  BSYNC B0 ;  /* 0x0000000000007941 */ /* 0x000fea0003800000 */
.L_x_53:
        /* <DEDUP_REMOVED lines=9> */
.L_x_56:
[----:B------:R-:W-:Y:S05]  /*2380*/  BSYNC B0 ;  /* 0x0000000000007941 */ /* 0x000fea0003800000 */
.L_x_55:
        /* <DEDUP_REMOVED lines=11> */
.L_x_58:
[----:B------:R-:W-:Y:S05]  /*2440*/  BSYNC B0 ;  /* 0x0000000000007941 */ /* 0x000fea0003800000 */
.L_x_57:
        /* <DEDUP_REMOVED lines=13> */
.L_x_60:
[----:B------:R-:W-:Y:S05]  /*2520*/  BSYNC B0 ;  /* 0x0000000000007941 */ /* 0x000fea0003800000 */
.L_x_59:
        /* <DEDUP_REMOVED lines=10> */
.L_x_62:
[----:B------:R-:W-:Y:S05]  /*25d0*/  BSYNC B0 ;  /* 0x0000000000007941 */ /* 0x000fea0003800000 */
.L_x_61:
        /* <DEDUP_REMOVED lines=9> */
.L_x_64:
[----:B------:R-:W-:Y:S05]  /*2670*/  BSYNC B0 ;  /* 0x0000000000007941 */ /* 0x000fea0003800000 */
.L_x_63:
        /* <DEDUP_REMOVED lines=11> */
.L_x_66:
[----:B------:R-:W-:Y:S05]  /*2730*/  BSYNC B0 ;  /* 0x0000000000007941 */ /* 0x000fea0003800000 */
.L_x_65:
        /* <DEDUP_REMOVED lines=13> */
.L_x_68:
[----:B------:R-:W-:Y:S05]  /*2810*/  BSYNC B0 ;  /* 0x0000000000007941 */ /* 0x000fea0003800000 */
.L_x_67:
        /* <DEDUP_REMOVED lines=10> */
.L_x_70:
[----:B------:R-:W-:Y:S05]  /*28c0*/  BSYNC B0 ;  /* 0x0000000000007941 */ /* 0x000fea0003800000 */
.L_x_69:
        /* <DEDUP_REMOVED lines=9> */
.L_x_72:
[----:B------:R-:W-:Y:S05]  /*2960*/  BSYNC B0 ;  /* 0x0000000000007941 */ /* 0x000fea0003800000 */
.L_x_71:
        /* <DEDUP_REMOVED lines=11> */
.L_x_74:
[----:B------:R-:W-:Y:S05]  /*2a20*/  BSYNC B0 ;  /* 0x0000000000007941 */ /* 0x000fea0003800000 */
.L_x_73:
        /* <DEDUP_REMOVED lines=13> */
.L_x_76:
[----:B------:R-:W-:Y:S05]  /*2b00*/  BSYNC B0 ;  /* 0x0000000000007941 */ /* 0x000fea0003800000 */
.L_x_75:
        /* <DEDUP_REMOVED lines=10> */
.L_x_78:
[----:B------:R-:W-:Y:S05]  /*2bb0*/  BSYNC B0 ;  /* 0x0000000000007941 */ /* 0x000fea0003800000 */
.L_x_77:
        /* <DEDUP_REMOVED lines=9> */
.L_x_80:
[----:B------:R-:W-:Y:S05]  /*2c50*/  BSYNC B0 ;  /* 0x0000000000007941 */ /* 0x000fea0003800000 */
.L_x_79:
        /* <DEDUP_REMOVED lines=11> */
.L_x_82:
[----:B------:R-:W-:Y:S05]  /*2d10*/  BSYNC B0 ;  /* 0x0000000000007941 */ /* 0x000fea0003800000 */
.L_x_81:
        /* <DEDUP_REMOVED lines=13> */
.L_x_84:
[----:B------:R-:W-:Y:S05]  /*2df0*/  BSYNC B0 ;  /* 0x0000000000007941 */ /* 0x000fea0003800000 */
.L_x_83:
        /* <DEDUP_REMOVED lines=10> */
.L_x_86:
[----:B------:R-:W-:Y:S05]  /*2ea0*/  BSYNC B0 ;  /* 0x0000000000007941 */ /* 0x000fea0003800000 */
.L_x_85:
        /* <DEDUP_REMOVED lines=9> */
.L_x_88:
[----:B------:R-:W-:Y:S05]  /*2f40*/  BSYNC B0 ;  /* 0x0000000000007941 */ /* 0x000fea0003800000 */
.L_x_87:
        /* <DEDUP_REMOVED lines=11> */
.L_x_90:
[----:B------:R-:W-:Y:S05]  /*3000*/  BSYNC B0 ;  /* 0x0000000000007941 */ /* 0x000fea0003800000 */
.L_x_89:
        /* <DEDUP_REMOVED lines=13> */
.L_x_92:
[----:B------:R-:W-:Y:S05]  /*30e0*/  BSYNC B0 ;  /* 0x0000000000007941 */ /* 0x000fea0003800000 */
.L_x_91:
        /* <DEDUP_REMOVED lines=10> */
.L_x_94:
[----:B------:R-:W-:Y:S05]  /*3190*/  BSYNC B0 ;  /* 0x0000000000007941 */ /* 0x000fea0003800000 */
.L_x_93:
        /* <DEDUP_REMOVED lines=9> */
.L_x_96:
[----:B------:R-:W-:Y:S05]  /*3230*/  BSYNC B0 ;  /* 0x0000000000007941 */ /* 0x000fea0003800000 */
.L_x_95:
        /* <DEDUP_REMOVED lines=11> */
.L_x_98:
[----:B------:R-:W-:Y:S05]  /*32f0*/  BSYNC B0 ;  /* 0x0000000000007941 */ /* 0x000fea0003800000 */
.L_x_97:
        /* <DEDUP_REMOVED lines=13> */
.L_x_100:
[----:B------:R-:W-:Y:S05]  /*33d0*/  BSYNC B0 ;  /* 0x0000000000007941 */ /* 0x000fea0003800000 */
.L_x_99:
        /* <DEDUP_REMOVED lines=10> */
.L_x_102:
[----:B------:R-:W-:Y:S05]  /*3480*/  BSYNC B0 ;  /* 0x0000000000007941 */ /* 0x000fea0003800000 */
.L_x_101:
        /* <DEDUP_REMOVED lines=9> */
.L_x_104:
[----:B------:R-:W-:Y:S05]  /*3520*/  BSYNC B0 ;  /* 0x0000000000007941 */ /* 0x000fea0003800000 */
.L_x_103:
        /* <DEDUP_REMOVED lines=11> */
.L_x_106:
[----:B------:R-:W-:Y:S05]  /*35e0*/  BSYNC B0 ;  /* 0x0000000000007941 */ /* 0x000fea0003800000 */
.L_x_105:
        /* <DEDUP_REMOVED lines=13> */
.L_x_108:
[----:B------:R-:W-:Y:S05]  /*36c0*/  BSYNC B0 ;  /* 0x0000000000007941 */ /* 0x000fea0003800000 */
.L_x_107:
        /* <DEDUP_REMOVED lines=10> */
.L_x_110:
[----:B------:R-:W-:Y:S05]  /*3770*/  BSYNC B0 ;  /* 0x0000000000007941 */ /* 0x000fea0003800000 */
.L_x_109:
        /* <DEDUP_REMOVED lines=9> */
.L_x_112:
[----:B------:R-:W-:Y:S05]  /*3810*/  BSYNC B0 ;  /* 0x0000000000007941 */ /* 0x000fea0003800000 */
.L_x_111:
        /* <DEDUP_REMOVED lines=11> */
.L_x_114:
[----:B------:R-:W-:Y:S05]  /*38d0*/  BSYNC B0 ;  /* 0x0000000000007941 */ /* 0x000fea0003800000 */
.L_x_113:
        /* <DEDUP_REMOVED lines=13> */
.L_x_116:
[----:B------:R-:W-:Y:S05]  /*39b0*/  BSYNC B0 ;  /* 0x0000000000007941 */ /* 0x000fea0003800000 */
.L_x_115:
        /* <DEDUP_REMOVED lines=10> */
.L_x_118:
[----:B------:R-:W-:Y:S05]  /*3a60*/  BSYNC B0 ;  /* 0x0000000000007941 */ /* 0x000fea0003800000 */
.L_x_117:
        /* <DEDUP_REMOVED lines=9> */
.L_x_120:
[----:B------:R-:W-:Y:S05]  /*3b00*/  BSYNC B0 ;  /* 0x0000000000007941 */ /* 0x000fea0003800000 */
.L_x_119:
        /* <DEDUP_REMOVED lines=11> */
.L_x_122:
[----:B------:R-:W-:Y:S05]  /*3bc0*/  BSYNC B0 ;  /* 0x0000000000007941 */ /* 0x000fea0003800000 */
.L_x_121:
        /* <DEDUP_REMOVED lines=13> */
.L_x_124:
[----:B------:R-:W-:Y:S05]  /*3ca0*/  BSYNC B0 ;  /* 0x0000000000007941 */ /* 0x000fea0003800000 */
.L_x_123:
        /* <DEDUP_REMOVED lines=10> */
.L_x_126:
[----:B------:R-:W-:Y:S05]  /*3d50*/  BSYNC B0 ;  /* 0x0000000000007941 */ /* 0x000fea0003800000 */
.L_x_125:
        /* <DEDUP_REMOVED lines=9> */
.L_x_128:
[----:B------:R-:W-:Y:S05]  /*3df0*/  BSYNC B0 ;  /* 0x0000000000007941 */ /* 0x000fea0003800000 */
.L_x_127:
        /* <DEDUP_REMOVED lines=11> */
.L_x_130:
[----:B------:R-:W-:Y:S05]  /*3eb0*/  BSYNC B0 ;  /* 0x0000000000007941 */ /* 0x000fea0003800000 */
.L_x_129:
        /* <DEDUP_REMOVED lines=13> */
.L_x_132:
[----:B------:R-:W-:Y:S05]  /*3f90*/  BSYNC B0 ;  /* 0x0000000000007941 */ /* 0x000fea0003800000 */
.L_x_131:
        /* <DEDUP_REMOVED lines=10> */
.L_x_134:
[----:B------:R-:W-:Y:S05]  /*4040*/  BSYNC B0 ;  /* 0x0000000000007941 */ /* 0x000fea0003800000 */
.L_x_133:
        /* <DEDUP_REMOVED lines=9> */
.L_x_136:
[----:B------:R-:W-:Y:S05]  /*40e0*/  BSYNC B0 ;  /* 0x0000000000007941 */ /* 0x000fea0003800000 */
.L_x_135:
        /* <DEDUP_REMOVED lines=11> */
.L_x_138:
[----:B------:R-:W-:Y:S05]  /*41a0*/  BSYNC B0 ;  /* 0x0000000000007941 */ /* 0x000fea0003800000 */
.L_x_137:
        /* <DEDUP_REMOVED lines=13> */
.L_x_140:
[----:B------:R-:W-:Y:S05]  /*4280*/  BSYNC B0 ;  /* 0x0000000000007941 */ /* 0x000fea0003800000 */
.L_x_139:
        /* <DEDUP_REMOVED lines=10> */
.L_x_142:
[----:B------:R-:W-:Y:S05]  /*4330*/  BSYNC B0 ;  /* 0x0000000000007941 */ /* 0x000fea0003800000 */
.L_x_141:
        /* <DEDUP_REMOVED lines=9> */
.L_x_144:
[----:B------:R-:W-:Y:S05]  /*43d0*/  BSYNC B0 ;  /* 0x0000000000007941 */ /* 0x000fea0003800000 */
.L_x_143:
[----:B0----5:R-:W-:Y:S01]  /*43e0*/  HADD2.F32 R2, -RZ, R14.H0_H0 ;  /* 0x2000000eff027230 */ /* 0x021fe20000004100 */
[----:B------:R-:W-:Y:S01]  /*43f0*/  ISETP.GT.AND P1, PT, R10, 0x8, P1 ;  /* 0x000000080a00780c */ /* 0x000fe20000f24270 */
[----:B-1-34-:R-:W-:Y:S01]  /*4400*/  @P0 IMAD.MOV.U32 R4, RZ, RZ, R16 ;  /* 0x000000ffff040224 */ /* 0x01afe200078e0010 */
[----:B------:R-:W-:Y:S02]  /*4410*/  BSSY B0, `(.L_x_145) ;  /* 0x0000009000007945 */ /* 0x000fe40003800000 */
[----:B------:R-:W-:-:S04]  /*4420*/  FMUL R5, R2, R3 ;  /* 0x0000000302057220 */ /* 0x000fc80000400000 */
[----:B------:R-:W-:-:S05]  /*4430*/  FFMA R5, R86, R0, R5 ;  /* 0x0000000056057223 */ /* 0x000fca0000000005 */
[----:B------:R-:W-:-:S04]  /*4440*/  F2FP.F16.F32.PACK_AB R5, RZ, R5 ;  /* 0x00000005ff05723e */ /* 0x000fc800000000ff */
[----:B------:R-:W-:Y:S01]  /*4450*/  PRMT R2, R5, 0x7610, R2 ;  /* 0x0000761005027816 */ /* 0x000fe20000000002 */
[----:B------:R-:W-:-:S05]  /*4460*/  @P0 IMAD.MOV.U32 R5, RZ, RZ, R17 ;  /* 0x000000ffff050224 */ /* 0x000fca00078e0011 */
[----:B------:R0:W-:Y:S01]  /*4470*/  @P0 STG.E.U16 desc[UR12][R4.64+0xf0], R2 ;  /* 0x0000f00204000986 */ /* 0x0001e2000c10150c */
[----:B------:R-:W-:Y:S05]  /*4480*/  @!P1 BRA `(.L_x_146) ;  /* 0x0000000000049947 */ /* 0x000fea0003800000 */
[----:B------:R1:W5:Y:S02]  /*4490*/  LDG.E.LTC128B.U16 R14, desc[UR12][R8.64+0xf2] ;  /* 0x0000f20c080e7981 */ /* 0x000364000c1e1520 */
.L_x_146:
[----:B------:R-:W-:Y:S05]  /*44a0*/  BSYNC B0 ;  /* 0x0000000000007941 */ /* 0x000fea0003800000 */
.L_x_145:
[----:B-----5:R-:W-:-:S05]  /*44b0*/  HADD2.F32 R14, -RZ, R14.H0_H0 ;  /* 0x2000000eff0e7230 */ /* 0x020fca0000004100 */
[----:B------:R-:W-:-:S04]  /*44c0*/  FMUL R14, R14, R3 ;  /* 0x000000030e0e7220 */ /* 0x000fc80000400000 */
[----:B------:R-:W-:Y:S01]  /*44d0*/  FFMA R14, R87, R0, R14 ;  /* 0x00000000570e7223 */ /* 0x000fe2000000000e */
[----:B------:R-:W-:Y:S06]  /*44e0*/  @!P1 EXIT ;  /* 0x000000000000994d */ /* 0x000fec0003800000 */
[----:B------:R-:W-:-:S05]  /*44f0*/  F2FP.F16.F32.PACK_AB R14, RZ, R14 ;  /* 0x0000000eff0e723e */ /* 0x000fca00000000ff */
[----:B------:R-:W-:Y:S01]  /*4500*/  STG.E.U16 desc[UR12][R16.64+0xf2], R14 ;  /* 0x0000f20e10007986 */ /* 0x000fe2000c10150c */
[----:B------:R-:W-:Y:S05]  /*4510*/  EXIT ;  /* 0x000000000000794d */ /* 0x000fea0003800000 */
.L_x_22:
[----:B------:R-:W-:Y:S01]  /*4520*/  ISETP.GT.AND P3, PT, R2, 0x1, PT ;  /* 0x000000010200780c */ /* 0x000fe20003f64270 */
[----:B------:R-:W-:Y:S01]  /*4530*/  ULDC.64 UR4, c[0x0][0x650] ;  /* 0x0001940000047ab9 */ /* 0x000fe20000000a00 */
[-C--:B------:R-:W-:Y:S01]  /*4540*/  FMUL R24, R24, R0.reuse ;  /* 0x0000000018187220 */ /* 0x080fe20000400000 */
[-C--:B------:R-:W-:Y:S01]  /*4550*/  FMUL R25, R25, R0.reuse ;  /* 0x0000000019197220 */ /* 0x080fe20000400000 */
[----:B------:R-:W-:Y:S01]  /*4560*/  ISETP.GT.AND P4, PT, R10, RZ, P3 ;  /* 0x000000ff0a00720c */ /* 0x000fe20001f84270 */
[-C--:B------:R-:W-:Y:S01]  /*4570*/  FMUL R26, R26, R0.reuse ;  /* 0x000000001a1a7220 */ /* 0x080fe20000400000 */
[----:B------:R-:W-:Y:S01]  /*4580*/  LEA R4, P1, R12, UR4, 0x1 ;  /* 0x000000040c047c11 */ /* 0x000fe2000f8208ff */
[----:B------:R-:W-:Y:S01]  /*4590*/  FMUL R27, R27, R0 ;  /* 0x000000001b1b7220 */ /* 0x000fe20000400000 */
[----:B------:R-:W-:Y:S01]  /*45a0*/  F2FP.F16.F32.PACK_AB R24, RZ, R24 ;  /* 0x00000018ff18723e */ /* 0x000fe200000000ff */
[-C--:B------:R-:W-:Y:S01]  /*45b0*/  FMUL R28, R28, R0.reuse ;  /* 0x000000001c1c7220 */ /* 0x080fe20000400000 */
[----:B------:R-:W-:Y:S01]  /*45c0*/  LEA.HI.X R5, R12, UR5, R7, 0x1, P1 ;  /* 0x000000050c057c11 */ /* 0x000fe200088f0c07 */
[-C--:B------:R-:W-:Y:S01]  /*45d0*/  FMUL R29, R29, R0.reuse ;  /* 0x000000001d1d7220 */ /* 0x080fe20000400000 */
[----:B------:R-:W-:Y:S01]  /*45e0*/  F2FP.F16.F32.PACK_AB R25, RZ, R25 ;  /* 0x00000019ff19723e */ /* 0x000fe200000000ff */
[-C--:B------:R-:W-:Y:S01]  /*45f0*/  FMUL R30, R30, R0.reuse ;  /* 0x000000001e1e7220 */ /* 0x080fe20000400000 */
[----:B------:R-:W-:Y:S01]  /*4600*/  ISETP.GT.AND P3, PT, R10, 0x8, P3 ;  /* 0x000000080a00780c */ /* 0x000fe20001f64270 */
[----:B------:R-:W-:Y:S01]  /*4610*/  @P2 STG.E.U16 desc[UR12][R4.64], R24 ;  /* 0x0000001804002986 */ /* 0x000fe2000c10150c */
[----:B------:R-:W-:Y:S01]  /*4620*/  SHF.L.U64.HI R11, R16, 0x1, R11 ;  /* 0x00000001100b7819 */ /* 0x000fe2000001020b */
[----:B------:R-:W-:Y:S01]  /*4630*/  FMUL R31, R31, R0 ;  /* 0x000000001f1f7220 */ /* 0x000fe20000400000 */
[----:B------:R-:W-:Y:S01]  /*4640*/  ISETP.GT.AND P2, PT, R10, 0x8, P0 ;  /* 0x000000080a00780c */ /* 0x000fe20000744270 */
[----:B------:R-:W-:Y:S01]  /*4650*/  @P4 STG.E.U16 desc[UR12][R4.64+0x2], R25 ;  /* 0x0000021904004986 */ /* 0x000fe2000c10150c */
[----:B------:R-:W-:Y:S01]  /*4660*/  LEA R16, P4, R16, R4, 0x1 ;  /* 0x0000000410107211 */ /* 0x000fe200078808ff */
[-C--:B------:R-:W-:Y:S01]  /*4670*/  FMUL R32, R32, R0.reuse ;  /* 0x0000000020207220 */ /* 0x080fe20000400000 */
[C---:B------:R-:W-:Y:S01]  /*4680*/  ISETP.GT.AND P1, PT, R2.reuse, 0x8, PT ;  /* 0x000000080200780c */ /* 0x040fe20003f24270 */
[-C--:B------:R-:W-:Y:S01]  /*4690*/  FMUL R33, R33, R0.reuse ;  /* 0x0000000021217220 */ /* 0x080fe20000400000 */
[----:B------:R-:W-:Y:S01]  /*46a0*/  ISETP.GT.AND P0, PT, R2, 0x9, PT ;  /* 0x000000090200780c */ /* 0x000fe20003f04270 */
[----:B------:R-:W-:Y:S01]  /*46b0*/  IMAD.X R17, R11, 0x1, R5, P4 ;  /* 0x000000010b117824 */ /* 0x000fe200020e0605 */
[C---:B------:R-:W-:Y:S01]  /*46c0*/  ISETP.GT.AND P5, PT, R10.reuse, RZ, P1 ;  /* 0x000000ff0a00720c */ /* 0x040fe20000fa4270 */
[--C-:B------:R-:W-:Y:S01]  /*46d0*/  @P3 IMAD.MOV.U32 R6, RZ, RZ, R16.reuse ;  /* 0x000000ffff063224 */ /* 0x100fe200078e0010 */
[C---:B------:R-:W-:Y:S01]  /*46e0*/  ISETP.GT.AND P4, PT, R10.reuse, RZ, P0 ;  /* 0x000000ff0a00720c */ /* 0x040fe20000784270 */
[--C-:B------:R-:W-:Y:S01]  /*46f0*/  @P3 IMAD.MOV.U32 R7, RZ, RZ, R17.reuse ;  /* 0x000000ffff073224 */ /* 0x100fe200078e0011 */
[----:B------:R-:W-:Y:S01]  /*4700*/  ISETP.GT.AND P1, PT, R10, 0x8, P1 ;  /* 0x000000080a00780c */ /* 0x000fe20000f24270 */
[----:B------:R-:W-:Y:S01]  /*4710*/  FMUL R34, R34, R0 ;  /* 0x0000000022227220 */ /* 0x000fe20000400000 */
[----:B------:R-:W-:Y:S01]  /*4720*/  F2FP.F16.F32.PACK_AB R26, RZ, R26 ;  /* 0x0000001aff1a723e */ /* 0x000fe200000000ff */
[-C--:B------:R-:W-:Y:S01]  /*4730*/  FMUL R35, R35, R0.reuse ;  /* 0x0000000023237220 */ /* 0x080fe20000400000 */
[----:B------:R-:W-:Y:S01]  /*4740*/  F2FP.F16.F32.PACK_AB R27, RZ, R27 ;  /* 0x0000001bff1b723e */ /* 0x000fe200000000ff */
[----:B------:R-:W-:Y:S01]  /*4750*/  FMUL R36, R36, R0 ;  /* 0x0000000024247220 */ /* 0x000fe20000400000 */
[----:B------:R-:W-:Y:S01]  /*4760*/  F2FP.F16.F32.PACK_AB R28, RZ, R28 ;  /* 0x0000001cff1c723e */ /* 0x000fe200000000ff */
[----:B------:R-:W-:Y:S01]  /*4770*/  @P2 STG.E.U16 desc[UR12][R16.64], R26 ;  /* 0x0000001a10002986 */ /* 0x000fe2000c10150c */
[----:B------:R-:W-:Y:S01]  /*4780*/  F2FP.F16.F32.PACK_AB R29, RZ, R29 ;  /* 0x0000001dff1d723e */ /* 0x000fe200000000ff */
[-C--:B------:R-:W-:Y:S01]  /*4790*/  FMUL R37, R37, R0.reuse ;  /* 0x0000000025257220 */ /* 0x080fe20000400000 */
[----:B------:R-:W-:Y:S01]  /*47a0*/  ISETP.GT.AND P2, PT, R10, 0x8, P0 ;  /* 0x000000080a00780c */ /* 0x000fe20000744270 */
[----:B------:R0:W-:Y:S01]  /*47b0*/  @P3 STG.E.U16 desc[UR12][R6.64+0x2], R27 ;  /* 0x0000021b06003986 */ /* 0x0001e2000c10150c */
[----:B------:R-:W-:Y:S01]  /*47c0*/  ISETP.GT.AND P3, PT, R2, 0x10, PT ;  /* 0x000000100200780c */ /* 0x000fe20003f64270 */
[----:B------:R-:W-:Y:S01]  /*47d0*/  FMUL R38, R38, R0 ;  /* 0x0000000026267220 */ /* 0x000fe20000400000 */
[----:B------:R-:W-:Y:S01]  /*47e0*/  F2FP.F16.F32.PACK_AB R30, RZ, R30 ;  /* 0x0000001eff1e723e */ /* 0x000fe200000000ff */
[----:B------:R-:W-:Y:S01]  /*47f0*/  @P5 STG.E.U16 desc[UR12][R4.64+0x10], R28 ;  /* 0x0000101c04005986 */ /* 0x000fe2000c10150c */
[----:B------:R-:W-:Y:S01]  /*4800*/  ISETP.GT.AND P0, PT, R2, 0x11, PT ;  /* 0x000000110200780c */ /* 0x000fe20003f04270 */
[-C--:B------:R-:W-:Y:S01]  /*4810*/  FMUL R39, R39, R0.reuse ;  /* 0x0000000027277220 */ /* 0x080fe20000400000 */
[----:B------:R-:W-:Y:S01]  /*4820*/  F2FP.F16.F32.PACK_AB R31, RZ, R31 ;  /* 0x0000001fff1f723e */ /* 0x000fe200000000ff */
[----:B------:R-:W-:Y:S01]  /*4830*/  @P4 STG.E.U16 desc[UR12][R4.64+0x12], R29 ;  /* 0x0000121d04004986 */ /* 0x000fe2000c10150c */
[----:B------:R-:W-:Y:S01]  /*4840*/  ISETP.GT.AND P4, PT, R10, RZ, P3 ;  /* 0x000000ff0a00720c */ /* 0x000fe20001f84270 */
[----:B------:R-:W-:Y:S01]  /*4850*/  FMUL R40, R40, R0 ;  /* 0x0000000028287220 */ /* 0x000fe20000400000 */
[C---:B------:R-:W-:Y:S01]  /*4860*/  ISETP.GT.AND P3, PT, R10.reuse, 0x8, P3 ;  /* 0x000000080a00780c */ /* 0x040fe20001f64270 */
[--C-:B0-----:R-:W-:Y:S01]  /*4870*/  @P1 IMAD.MOV.U32 R6, RZ, RZ, R16.reuse ;  /* 0x000000ffff061224 */ /* 0x101fe200078e0010 */
[----:B------:R-:W-:Y:S01]  /*4880*/  ISETP.GT.AND P5, PT, R10, RZ, P0 ;  /* 0x000000ff0a00720c */ /* 0x000fe200007a4270 */
[--C-:B------:R-:W-:Y:S01]  /*4890*/  @P1 IMAD.MOV.U32 R7, RZ, RZ, R17.reuse ;  /* 0x000000ffff071224 */ /* 0x100fe200078e0011 */
[----:B------:R-:W-:Y:S01]  /*48a0*/  F2FP.F16.F32.PACK_AB R32, RZ, R32 ;  /* 0x00000020ff20723e */ /* 0x000fe200000000ff */
[-C--:B------:R-:W-:Y:S01]  /*48b0*/  FMUL R41, R41, R0.reuse ;  /* 0x0000000029297220 */ /* 0x080fe20000400000 */
[----:B------:R-:W-:Y:S01]  /*48c0*/  F2FP.F16.F32.PACK_AB R33, RZ, R33 ;  /* 0x00000021ff21723e */ /* 0x000fe200000000ff */
[-C--:B------:R-:W-:Y:S01]  /*48d0*/  FMUL R42, R42, R0.reuse ;  /* 0x000000002a2a7220 */ /* 0x080fe20000400000 */
[----:B------:R0:W-:Y:S01]  /*48e0*/  @P1 STG.E.U16 desc[UR12][R6.64+0x10], R30 ;  /* 0x0000101e06001986 */ /* 0x0001e2000c10150c */
[----:B------:R-:W-:Y:S01]  /*48f0*/  ISETP.GT.AND P1, PT, R10, 0x8, P0 ;  /* 0x000000080a00780c */ /* 0x000fe20000724270 */
[----:B------:R-:W-:Y:S01]  /*4900*/  FMUL R43, R43, R0 ;  /* 0x000000002b2b7220 */ /* 0x000fe20000400000 */
[----:B------:R-:W-:Y:S01]  /*4910*/  F2FP.F16.F32.PACK_AB R34, RZ, R34 ;  /* 0x00000022ff22723e */ /* 0x000fe200000000ff */
[-C--:B------:R-:W-:Y:S01]  /*4920*/  FMUL R44, R44, R0.reuse ;  /* 0x000000002c2c7220 */ /* 0x080fe20000400000 */
[----:B------:R-:W-:Y:S01]  /*4930*/  F2FP.F16.F32.PACK_AB R35, RZ, R35 ;  /* 0x00000023ff23723e */ /* 0x000fe200000000ff */
[-C--:B------:R-:W-:Y:S01]  /*4940*/  FMUL R45, R45, R0.reuse ;  /* 0x000000002d2d7220 */ /* 0x080fe20000400000 */
[----:B------:R-:W-:Y:S01]  /*4950*/  ISETP.GT.AND P0, PT, R2, 0x19, PT ;  /* 0x000000190200780c */ /* 0x000fe20003f04270 */
[----:B------:R-:W-:Y:S01]  /*4960*/  FMUL R46, R46, R0 ;  /* 0x000000002e2e7220 */ /* 0x000fe20000400000 */
[----:B------:R-:W-:Y:S01]  /*4970*/  F2FP.F16.F32.PACK_AB R36, RZ, R36 ;  /* 0x00000024ff24723e */ /* 0x000fe200000000ff */
[----:B------:R-:W-:Y:S01]  /*4980*/  FMUL R47, R47, R0 ;  /* 0x000000002f2f7220 */ /* 0x000fe20000400000 */
[----:B------:R-:W-:Y:S01]  /*4990*/  F2FP.F16.F32.PACK_AB R37, RZ, R37 ;  /* 0x00000025ff25723e */ /* 0x000fe200000000ff */
[--C-:B0-----:R-:W-:Y:S01]  /*49a0*/  @P2 IMAD.MOV.U32 R6, RZ, RZ, R16.reuse ;  /* 0x000000ffff062224 */ /* 0x101fe200078e0010 */
[----:B------:R-:W-:Y:S01]  /*49b0*/  F2FP.F16.F32.PACK_AB R38, RZ, R38 ;  /* 0x00000026ff26723e */ /* 0x000fe200000000ff */
[--C-:B------:R-:W-:Y:S01]  /*49c0*/  @P2 IMAD.MOV.U32 R7, RZ, RZ, R17.reuse ;  /* 0x000000ffff072224 */ /* 0x100fe200078e0011 */
[----:B------:R-:W-:Y:S01]  /*49d0*/  F2FP.F16.F32.PACK_AB R39, RZ, R39 ;  /* 0x00000027ff27723e */ /* 0x000fe200000000ff */
[----:B------:R-:W-:Y:S01]  /*49e0*/  FMUL R48, R48, R0 ;  /* 0x0000000030307220 */ /* 0x000fe20000400000 */
[----:B------:R-:W-:Y:S01]  /*49f0*/  F2FP.F16.F32.PACK_AB R40, RZ, R40 ;  /* 0x00000028ff28723e */ /* 0x000fe200000000ff */
[-C--:B------:R-:W-:Y:S01]  /*4a00*/  FMUL R49, R49, R0.reuse ;  /* 0x0000000031317220 */ /* 0x080fe20000400000 */
[----:B------:R0:W-:Y:S01]  /*4a10*/  @P2 STG.E.U16 desc[UR12][R6.64+0x12], R31 ;  /* 0x0000121f06002986 */ /* 0x0001e2000c10150c */
[----:B------:R-:W-:Y:S01]  /*4a20*/  ISETP.GT.AND P2, PT, R2, 0x18, PT ;  /* 0x000000180200780c */ /* 0x000fe20003f44270 */
[-C--:B------:R-:W-:Y:S01]  /*4a30*/  FMUL R50, R50, R0.reuse ;  /* 0x0000000032327220 */ /* 0x080fe20000400000 */
[----:B------:R-:W-:Y:S01]  /*4a40*/  F2FP.F16.F32.PACK_AB R41, RZ, R41 ;  /* 0x00000029ff29723e */ /* 0x000fe200000000ff */
[----:B------:R-:W-:Y:S01]  /*4a50*/  @P4 STG.E.U16 desc[UR12][R4.64+0x20], R32 ;  /* 0x0000202004004986 */ /* 0x000fe2000c10150c */
[C---:B------:R-:W-:Y:S01]  /*4a60*/  ISETP.GT.AND P4, PT, R10.reuse, RZ, P2 ;  /* 0x000000ff0a00720c */ /* 0x040fe20001784270 */
[-C--:B------:R-:W-:Y:S01]  /*4a70*/  FMUL R51, R51, R0.reuse ;  /* 0x0000000033337220 */ /* 0x080fe20000400000 */
[C---:B------:R-:W-:Y:S01]  /*4a80*/  ISETP.GT.AND P2, PT, R10.reuse, 0x8, P2 ;  /* 0x000000080a00780c */ /* 0x040fe20001744270 */
[----:B------:R-:W-:Y:S01]  /*4a90*/  @P5 STG.E.U16 desc[UR12][R4.64+0x22], R33 ;  /* 0x0000222104005986 */ /* 0x000fe2000c10150c */
[----:B------:R-:W-:Y:S01]  /*4aa0*/  ISETP.GT.AND P5, PT, R10, RZ, P0 ;  /* 0x000000ff0a00720c */ /* 0x000fe200007a4270 */
[----:B------:R-:W-:Y:S01]  /*4ab0*/  FMUL R52, R52, R0 ;  /* 0x0000000034347220 */ /* 0x000fe20000400000 */
[----:B------:R-:W-:Y:S01]  /*4ac0*/  F2FP.F16.F32.PACK_AB R42, RZ, R42 ;  /* 0x0000002aff2a723e */ /* 0x000fe200000000ff */
[--C-:B0-----:R-:W-:Y:S01]  /*4ad0*/  @P3 IMAD.MOV.U32 R6, RZ, RZ, R16.reuse ;  /* 0x000000ffff063224 */ /* 0x101fe200078e0010 */
[----:B------:R-:W-:Y:S01]  /*4ae0*/  F2FP.F16.F32.PACK_AB R43, RZ, R43 ;  /* 0x0000002bff2b723e */ /* 0x000fe200000000ff */
[--C-:B------:R-:W-:Y:S01]  /*4af0*/  @P3 IMAD.MOV.U32 R7, RZ, RZ, R17.reuse ;  /* 0x000000ffff073224 */ /* 0x100fe200078e0011 */
[----:B------:R-:W-:Y:S01]  /*4b00*/  F2FP.F16.F32.PACK_AB R44, RZ, R44 ;  /* 0x0000002cff2c723e */ /* 0x000fe200000000ff */
[-C--:B------:R-:W-:Y:S01]  /*4b10*/  FMUL R53, R53, R0.reuse ;  /* 0x0000000035357220 */ /* 0x080fe20000400000 */
[----:B------:R-:W-:Y:S01]  /*4b20*/  F2FP.F16.F32.PACK_AB R45, RZ, R45 ;  /* 0x0000002dff2d723e */ /* 0x000fe200000000ff */
[-C--:B------:R-:W-:Y:S01]  /*4b30*/  FMUL R54, R54, R0.reuse ;  /* 0x0000000036367220 */ /* 0x080fe20000400000 */
[----:B------:R0:W-:Y:S01]  /*4b40*/  @P3 STG.E.U16 desc[UR12][R6.64+0x20], R34 ;  /* 0x0000202206003986 */ /* 0x0001e2000c10150c */
[----:B------:R-:W-:Y:S01]  /*4b50*/  ISETP.GT.AND P3, PT, R2, 0x20, PT ;  /* 0x000000200200780c */ /* 0x000fe20003f64270 */
[----:B------:R-:W-:Y:S01]  /*4b60*/  FMUL R55, R55, R0 ;  /* 0x0000000037377220 */ /* 0x000fe20000400000 */
[----:B------:R-:W-:Y:S01]  /*4b70*/  F2FP.F16.F32.PACK_AB R46, RZ, R46 ;  /* 0x0000002eff2e723e */ /* 0x000fe200000000ff */
[-C--:B------:R-:W-:Y:S01]  /*4b80*/  FMUL R56, R56, R0.reuse ;  /* 0x0000000038387220 */ /* 0x080fe20000400000 */
[----:B------:R-:W-:Y:S01]  /*4b90*/  F2FP.F16.F32.PACK_AB R47, RZ, R47 ;  /* 0x0000002fff2f723e */ /* 0x000fe200000000ff */
[----:B------:R-:W-:Y:S01]  /*4ba0*/  FMUL R57, R57, R0 ;  /* 0x0000000039397220 */ /* 0x000fe20000400000 */
[----:B------:R-:W-:Y:S01]  /*4bb0*/  F2FP.F16.F32.PACK_AB R48, RZ, R48 ;  /* 0x00000030ff30723e */ /* 0x000fe200000000ff */
[-C--:B------:R-:W-:Y:S01]  /*4bc0*/  FMUL R58, R58, R0.reuse ;  /* 0x000000003a3a7220 */ /* 0x080fe20000400000 */
[----:B------:R-:W-:Y:S01]  /*4bd0*/  F2FP.F16.F32.PACK_AB R49, RZ, R49 ;  /* 0x00000031ff31723e */ /* 0x000fe200000000ff */
        /* <DEDUP_REMOVED lines=10> */
[----:B------:R-:W-:Y:S01]  /*4c80*/  ISETP.GT.AND P1, PT, R10, 0x8, P0 ;  /* 0x000000080a00780c */ /* 0x000fe20000724270 */
[-C--:B------:R-:W-:Y:S01]  /*4c90*/  FMUL R62, R62, R0.reuse ;  /* 0x000000003e3e7220 */ /* 0x080fe20000400000 */
[----:B------:R-:W-:Y:S01]  /*4ca0*/  ISETP.GT.AND P0, PT, R2, 0x21, PT ;  /* 0x000000210200780c */ /* 0x000fe20003f04270 */
        /* <DEDUP_REMOVED lines=65> */
[----:B0-----:R-:W-:Y:S01]  /*50c0*/  @P1 IMAD.MOV.U32 R6, RZ, RZ, R16 ;  /* 0x000000ffff061224 */ /* 0x001fe200078e0010 */
[----:B------:R-:W-:Y:S01]  /*50d0*/  F2FP.F16.F32.PACK_AB R75, RZ, R75 ;  /* 0x0000004bff4b723e */ /* 0x000fe200000000ff */
[----:B------:R-:W-:Y:S01]  /*50e0*/  @P1 IMAD.MOV.U32 R7, RZ, RZ, R17 ;  /* 0x000000ffff071224 */ /* 0x000fe200078e0011 */
        /* <DEDUP_REMOVED lines=10> */
[----:B------:R-:W-:Y:S01]  /*5190*/  FMUL R0, R87, R0 ;  /* 0x0000000057007220 */ /* 0x000fe20000400000 */
[C---:B------:R-:W-:Y:S01]  /*51a0*/  ISETP.GT.AND P3, PT, R10.reuse, 0x8, P3 ;  /* 0x000000080a00780c */ /* 0x040fe20001f64270 */
[----:B------:R-:W-:Y:S01]  /*51b0*/  @P5 STG.E.U16 desc[UR12][R4.64+0x52], R45 ;  /* 0x0000522d04005986 */ /* 0x000fe2000c10150c */
[----:B------:R-:W-:-:S02]  /*51c0*/  ISETP.GT.AND P5, PT, R10, RZ, P0 ;  /* 0x000000ff0a00720c */ /* 0x000fc400007a4270 */
[----:B------:R-:W-:Y:S01]  /*51d0*/  F2FP.F16.F32.PACK_AB R78, RZ, R78 ;  /* 0x0000004eff4e723e */ /* 0x000fe200000000ff */
[----:B0-----:R-:W-:Y:S01]  /*51e0*/  @P2 IMAD.MOV.U32 R6, RZ, RZ, R16 ;  /* 0x000000ffff062224 */ /* 0x001fe200078e0010 */
[----:B------:R-:W-:Y:S01]  /*51f0*/  F2FP.F16.F32.PACK_AB R79, RZ, R79 ;  /* 0x0000004fff4f723e */ /* 0x000fe200000000ff */
[----:B------:R-:W-:Y:S01]  /*5200*/  @P2 IMAD.MOV.U32 R7, RZ, RZ, R17 ;  /* 0x000000ffff072224 */ /* 0x000fe200078e0011 */
[----:B------:R-:W-:Y:S02]  /*5210*/  F2FP.F16.F32.PACK_AB R80, RZ, R80 ;  /* 0x00000050ff50723e */ /* 0x000fe400000000ff */
[----:B------:R-:W-:Y:S02]  /*5220*/  F2FP.F16.F32.PACK_AB R81, RZ, R81 ;  /* 0x00000051ff51723e */ /* 0x000fe400000000ff */
[----:B------:R0:W-:Y:S01]  /*5230*/  @P2 STG.E.U16 desc[UR12][R6.64+0x50], R46 ;  /* 0x0000502e06002986 */ /* 0x0001e2000c10150c */
[----:B------:R-:W-:Y:S02]  /*5240*/  ISETP.GT.AND P2, PT, R2, 0x38, PT ;  /* 0x000000380200780c */ /* 0x000fe40003f44270 */
[----:B------:R-:W-:-:S02]  /*5250*/  F2FP.F16.F32.PACK_AB R82, RZ, R82 ;  /* 0x00000052ff52723e */ /* 0x000fc400000000ff */
[----:B------:R-:W-:Y:S02]  /*5260*/  F2FP.F16.F32.PACK_AB R83, RZ, R83 ;  /* 0x00000053ff53723e */ /* 0x000fe400000000ff */
[----:B------:R-:W-:Y:S02]  /*5270*/  F2FP.F16.F32.PACK_AB R84, RZ, R84 ;  /* 0x00000054ff54723e */ /* 0x000fe400000000ff */
[----:B------:R-:W-:Y:S02]  /*5280*/  F2FP.F16.F32.PACK_AB R85, RZ, R85 ;  /* 0x00000055ff55723e */ /* 0x000fe400000000ff */
[----:B------:R-:W-:Y:S01]  /*5290*/  F2FP.F16.F32.PACK_AB R86, RZ, R86 ;  /* 0x00000056ff56723e */ /* 0x000fe200000000ff */
[----:B0-----:R-:W-:Y:S02]  /*52a0*/  @P1 IMAD.MOV.U32 R6, RZ, RZ, R16 ;  /* 0x000000ffff061224 */ /* 0x001fe400078e0010 */
[----:B------:R-:W-:-:S05]  /*52b0*/  @P1 IMAD.MOV.U32 R7, RZ, RZ, R17 ;  /* 0x000000ffff071224 */ /* 0x000fca00078e0011 */
[----:B------:R0:W-:Y:S01]  /*52c0*/  @P1 STG.E.U16 desc[UR12][R6.64+0x52], R47 ;  /* 0x0000522f06001986 */ /* 0x0001e2000c10150c */
[----:B------:R-:W-:Y:S02]  /*52d0*/  ISETP.GT.AND P1, PT, R10, 0x8, P0 ;  /* 0x000000080a00780c */ /* 0x000fe40000724270 */
[----:B------:R-:W-:Y:S01]  /*52e0*/  ISETP.GT.AND P0, PT, R2, 0x39, PT ;  /* 0x000000390200780c */ /* 0x000fe20003f04270 */
[----:B------:R-:W-:Y:S01]  /*52f0*/  @P4 STG.E.U16 desc[UR12][R4.64+0x60], R48 ;  /* 0x0000603004004986 */ /* 0x000fe2000c10150c */
[C---:B------:R-:W-:Y:S02]  /*5300*/  ISETP.GT.AND P4, PT, R10.reuse, RZ, P2 ;  /* 0x000000ff0a00720c */ /* 0x040fe40001784270 */
[C---:B------:R-:W-:Y:S01]  /*5310*/  ISETP.GT.AND P2, PT, R10.reuse, 0x8, P2 ;  /* 0x000000080a00780c */ /* 0x040fe20001744270 */
[----:B------:R-:W-:Y:S01]  /*5320*/  @P5 STG.E.U16 desc[UR12][R4.64+0x62], R49 ;  /* 0x0000623104005986 */ /* 0x000fe2000c10150c */
[----:B------:R-:W-:Y:S01]  /*5330*/  ISETP.GT.AND P5, PT, R10, RZ, P0 ;  /* 0x000000ff0a00720c */ /* 0x000fe200007a4270 */
[----:B0-----:R-:W-:-:S02]  /*5340*/  @P3 IMAD.MOV.U32 R6, RZ, RZ, R16 ;  /* 0x000000ffff063224 */ /* 0x001fc400078e0010 */
[----:B------:R-:W-:-:S05]  /*5350*/  @P3 IMAD.MOV.U32 R7, RZ, RZ, R17 ;  /* 0x000000ffff073224 */ /* 0x000fca00078e0011 */
[----:B------:R0:W-:Y:S01]  /*5360*/  @P3 STG.E.U16 desc[UR12][R6.64+0x60], R50 ;  /* 0x0000603206003986 */ /* 0x0001e2000c10150c */
[----:B------:R-:W-:Y:S01]  /*5370*/  ISETP.GT.AND P3, PT, R2, 0x40, PT ;  /* 0x000000400200780c */ /* 0x000fe20003f64270 */
        /* <DEDUP_REMOVED lines=37> */
[C---:B------:R-:W-:Y:S02]  /*55d0*/  ISETP.GT.AND P5, PT, R10.reuse, RZ, P0 ;  /* 0x000000ff0a00720c */ /* 0x040fe400007a4270 */
[----:B------:R-:W-:Y:S01]  /*55e0*/  ISETP.GT.AND P0, PT, R10, 0x8, P0 ;  /* 0x000000080a00780c */ /* 0x000fe20000704270 */
[----:B0-----:R-:W-:-:S02]  /*55f0*/  @P2 IMAD.MOV.U32 R6, RZ, RZ, R16 ;  /* 0x000000ffff062224 */ /* 0x001fc400078e0010 */
[----:B------:R-:W-:-:S05]  /*5600*/  @P2 IMAD.MOV.U32 R7, RZ, RZ, R17 ;  /* 0x000000ffff072224 */ /* 0x000fca00078e0011 */
[----:B------:R0:W-:Y:S01]  /*5610*/  @P2 STG.E.U16 desc[UR12][R6.64+0x90], R62 ;  /* 0x0000903e06002986 */ /* 0x0001e2000c10150c */
[----:B------:R-:W-:Y:S01]  /*5620*/  ISETP.GT.AND P2, PT, R2, 0x59, PT ;  /* 0x000000590200780c */ /* 0x000fe20003f44270 */
[----:B0-----:R-:W-:Y:S02]  /*5630*/  @P1 IMAD.MOV.U32 R6, RZ, RZ, R16 ;  /* 0x000000ffff061224 */ /* 0x001fe400078e0010 */
[----:B------:R-:W-:-:S05]  /*5640*/  @P1 IMAD.MOV.U32 R7, RZ, RZ, R17 ;  /* 0x000000ffff071224 */ /* 0x000fca00078e0011 */
[----:B------:R0:W-:Y:S01]  /*5650*/  @P1 STG.E.U16 desc[UR12][R6.64+0x92], R63 ;  /* 0x0000923f06001986 */ /* 0x0001e2000c10150c */
[----:B------:R-:W-:-:S03]  /*5660*/  ISETP.GT.AND P1, PT, R2, 0x58, PT ;  /* 0x000000580200780c */ /* 0x000fc60003f24270 */
[----:B------:R-:W-:Y:S01]  /*5670*/  @P4 STG.E.U16 desc[UR12][R4.64+0xa0], R64 ;  /* 0x0000a04004004986 */ /* 0x000fe2000c10150c */
[C---:B------:R-:W-:Y:S02]  /*5680*/  ISETP.GT.AND P4, PT, R10.reuse, RZ, P1 ;  /* 0x000000ff0a00720c */ /* 0x040fe40000f84270 */
[C---:B------:R-:W-:Y:S01]  /*5690*/  ISETP.GT.AND P1, PT, R10.reuse, 0x8, P1 ;  /* 0x000000080a00780c */ /* 0x040fe20000f24270 */
[----:B------:R-:W-:Y:S01]  /*56a0*/  @P5 STG.E.U16 desc[UR12][R4.64+0xa2], R65 ;  /* 0x0000a24104005986 */ /* 0x000fe2000c10150c */
[C---:B------:R-:W-:Y:S02]  /*56b0*/  ISETP.GT.AND P5, PT, R10.reuse, RZ, P2 ;  /* 0x000000ff0a00720c */ /* 0x040fe400017a4270 */
[----:B------:R-:W-:Y:S01]  /*56c0*/  ISETP.GT.AND P2, PT, R10, 0x8, P2 ;  /* 0x000000080a00780c */ /* 0x000fe20001744270 */
[----:B0-----:R-:W-:Y:S02]  /*56d0*/  @P3 IMAD.MOV.U32 R6, RZ, RZ, R16 ;  /* 0x000000ffff063224 */ /* 0x001fe400078e0010 */
        /* <DEDUP_REMOVED lines=15> */
[----:B------:R0:W-:Y:S02]  /*57d0*/  @P1 STG.E.U16 desc[UR12][R6.64+0xb0], R70 ;  /* 0x0000b04606001986 */ /* 0x0001e4000c10150c */
[----:B0-----:R-:W-:Y:S02]  /*57e0*/  @P2 IMAD.MOV.U32 R6, RZ, RZ, R16 ;  /* 0x000000ffff062224 */ /* 0x001fe400078e0010 */
[----:B------:R-:W-:-:S05]  /*57f0*/  @P2 IMAD.MOV.U32 R7, RZ, RZ, R17 ;  /* 0x000000ffff072224 */ /* 0x000fca00078e0011 */
[----:B------:R0:W-:Y:S01]  /*5800*/  @P2 STG.E.U16 desc[UR12][R6.64+0xb2], R71 ;  /* 0x0000b24706002986 */ /* 0x0001e2000c10150c */
[----:B------:R-:W-:-:S03]  /*5810*/  ISETP.GT.AND P2, PT, R2, 0x71, PT ;  /* 0x000000710200780c */ /* 0x000fc60003f44270 */
[----:B------:R-:W-:Y:S01]  /*5820*/  @P4 STG.E.U16 desc[UR12][R4.64+0xc0], R72 ;  /* 0x0000c04804004986 */ /* 0x000fe2000c10150c */
[----:B------:R-:W-:-:S03]  /*5830*/  ISETP.GT.AND P4, PT, R2, 0x68, PT ;  /* 0x000000680200780c */ /* 0x000fc60003f84270 */
[----:B------:R-:W-:Y:S01]  /*5840*/  @P5 STG.E.U16 desc[UR12][R4.64+0xc2], R73 ;  /* 0x0000c24904005986 */ /* 0x000fe2000c10150c */
[----:B------:R-:W-:Y:S02]  /*5850*/  ISETP.GT.AND P5, PT, R2, 0x69, PT ;  /* 0x000000690200780c */ /* 0x000fe40003fa4270 */
[C---:B------:R-:W-:Y:S01]  /*5860*/  ISETP.GT.AND P1, PT, R10.reuse, RZ, P4 ;  /* 0x000000ff0a00720c */ /* 0x040fe20002724270 */
[----:B0-----:R-:W-:Y:S01]  /*5870*/  @P3 IMAD.MOV.U32 R6, RZ, RZ, R16 ;  /* 0x000000ffff063224 */ /* 0x001fe200078e0010 */
[C---:B------:R-:W-:Y:S01]  /*5880*/  ISETP.GT.AND P6, PT, R10.reuse, RZ, P5 ;  /* 0x000000ff0a00720c */ /* 0x040fe20002fc4270 */
[----:B------:R-:W-:Y:S01]  /*5890*/  @P3 IMAD.MOV.U32 R7, RZ, RZ, R17 ;  /* 0x000000ffff073224 */ /* 0x000fe200078e0011 */
[----:B------:R-:W-:-:S04]  /*58a0*/  ISETP.GT.AND P4, PT, R10, 0x8, P4 ;  /* 0x000000080a00780c */ /* 0x000fc80002784270 */
[----:B------:R0:W-:Y:S01]  /*58b0*/  @P3 STG.E.U16 desc[UR12][R6.64+0xc0], R74 ;  /* 0x0000c04a06003986 */ /* 0x0001e2000c10150c */
[----:B------:R-:W-:-:S06]  /*58c0*/  ISETP.GT.AND P3, PT, R2, 0x70, PT ;  /* 0x000000700200780c */ /* 0x000fcc0003f64270 */
[----:B------:R-:W-:Y:S02]  /*58d0*/  @P6 IMAD.MOV.U32 R3, RZ, RZ, R5 ;  /* 0x000000ffff036224 */ /* 0x000fe400078e0005 */
[----:B0-----:R-:W-:Y:S02]  /*58e0*/  @P0 IMAD.MOV.U32 R6, RZ, RZ, R16 ;  /* 0x000000ffff060224 */ /* 0x001fe400078e0010 */
[----:B------:R-:W-:-:S05]  /*58f0*/  @P0 IMAD.MOV.U32 R7, RZ, RZ, R17 ;  /* 0x000000ffff070224 */ /* 0x000fca00078e0011 */
[----:B------:R-:W-:Y:S01]  /*5900*/  @P0 STG.E.U16 desc[UR12][R6.64+0xc2], R75 ;  /* 0x0000c24b06000986 */ /* 0x000fe2000c10150c */
[----:B------:R-:W-:-:S03]  /*5910*/  ISETP.GT.AND P0, PT, R2, 0x79, PT ;  /* 0x000000790200780c */ /* 0x000fc60003f04270 */
[----:B------:R-:W-:Y:S01]  /*5920*/  @P1 STG.E.U16 desc[UR12][R4.64+0xd0], R76 ;  /* 0x0000d04c04001986 */ /* 0x000fe2000c10150c */
[----:B------:R-:W-:Y:S01]  /*5930*/  ISETP.GT.AND P1, PT, R2, 0x78, PT ;  /* 0x000000780200780c */ /* 0x000fe20003f24270 */
[----:B------:R-:W-:-:S05]  /*5940*/  @P6 IMAD.MOV.U32 R2, RZ, RZ, R4 ;  /* 0x000000ffff026224 */ /* 0x000fca00078e0004 */
[----:B------:R0:W-:Y:S01]  /*5950*/  @P6 STG.E.U16 desc[UR12][R2.64+0xd2], R77 ;  /* 0x0000d24d02006986 */ /* 0x0001e2000c10150c */
[C---:B------:R-:W-:Y:S02]  /*5960*/  ISETP.GT.AND P6, PT, R10.reuse, 0x8, P5 ;  /* 0x000000080a00780c */ /* 0x040fe40002fc4270 */
[C---:B------:R-:W-:Y:S02]  /*5970*/  ISETP.GT.AND P5, PT, R10.reuse, RZ, P3 ;  /* 0x000000ff0a00720c */ /* 0x040fe40001fa4270 */
[----:B------:R-:W-:Y:S01]  /*5980*/  ISETP.GT.AND P3, PT, R10, 0x8, P3 ;  /* 0x000000080a00780c */ /* 0x000fe20001f64270 */
[----:B0-----:R-:W-:Y:S02]  /*5990*/  @P4 IMAD.MOV.U32 R2, RZ, RZ, R16 ;  /* 0x000000ffff024224 */ /* 0x001fe400078e0010 */
[----:B------:R-:W-:-:S05]  /*59a0*/  @P4 IMAD.MOV.U32 R3, RZ, RZ, R17 ;  /* 0x000000ffff034224 */ /* 0x000fca00078e0011 */
[----:B------:R0:W-:Y:S01]  /*59b0*/  @P4 STG.E.U16 desc[UR12][R2.64+0xd0], R78 ;  /* 0x0000d04e02004986 */ /* 0x0001e2000c10150c */
        /* <DEDUP_REMOVED lines=14> */
[----:B------:R0:W-:Y:S02]  /*5aa0*/  @P4 STG.E.U16 desc[UR12][R2.64+0xe2], R81 ;  /* 0x0000e25102004986 */ /* 0x0001e4000c10150c */
        /* <DEDUP_REMOVED lines=8> */
[----:B------:R0:W-:Y:S04]  /*5b30*/  @P5 STG.E.U16 desc[UR12][R2.64+0xf0], R84 ;  /* 0x0000f05402005986 */ /* 0x0001e8000c10150c */
[----:B------:R1:W-:Y:S01]  /*5b40*/  @P6 STG.E.U16 desc[UR12][R4.64+0xf2], R85 ;  /* 0x0000f25504006986 */ /* 0x0003e2000c10150c */
[----:B0-----:R-:W-:Y:S02]  /*5b50*/  @P1 IMAD.MOV.U32 R2, RZ, RZ, R16 ;  /* 0x000000ffff021224 */ /* 0x001fe400078e0010 */
[----:B------:R-:W-:-:S05]  /*5b60*/  @P1 IMAD.MOV.U32 R3, RZ, RZ, R17 ;  /* 0x000000ffff031224 */ /* 0x000fca00078e0011 */
[----:B------:R1:W-:Y:S01]  /*5b70*/  @P1 STG.E.U16 desc[UR12][R2.64+0xf0], R86 ;  /* 0x0000f05602001986 */ /* 0x0003e2000c10150c */
[----:B------:R-:W-:Y:S05]  /*5b80*/  @!P0 EXIT ;  /* 0x000000000000894d */ /* 0x000fea0003800000 */
[----:B------:R-:W-:-:S05]  /*5b90*/  F2FP.F16.F32.PACK_AB R0, RZ, R0 ;  /* 0x00000000ff00723e */ /* 0x000fca00000000ff */
[----:B------:R-:W-:Y:S01]  /*5ba0*/  STG.E.U16 desc[UR12][R16.64+0xf2], R0 ;  /* 0x0000f20010007986 */ /* 0x000fe2000c10150c */
[----:B------:R-:W-:Y:S05]  /*5bb0*/  EXIT ;  /* 0x000000000000794d */ /* 0x000fea0003800000 */
.L_x_10:
[----:B------:R-:W-:-:S13]  /*5bc0*/  ISETP.NE.AND P0, PT, R6, RZ, PT ;  /* 0x000000ff0600720c */ /* 0x000fda0003f05270 */
[----:B------:R-:W-:Y:S05]  /*5bd0*/  @P0 EXIT ;  /* 0x000000000000094d */ /* 0x000fea0003800000 */
[----:B------:R-:W-:-:S13]  /*5be0*/  ELECT P0, URZ, PT ;  /* 0x00000000003f782f */ /* 0x000fda0003800000 */
[----:B------:R-:W-:Y:S05]  /*5bf0*/  @!P0 BRA `(.L_x_147) ;  /* 0x0000000800048947 */ /* 0x000fea0003800000 */
[----:B------:R-:W-:Y:S02]  /*5c00*/  ISETP.GE.AND P0, PT, R4, 0x1, PT ;  /* 0x000000010400780c */ /* 0x000fe40003f06270 */
[----:B---3-5:R-:W-:-:S04]  /*5c10*/  SHF.R.S32.HI R3, RZ, 0x1f, R8 ;  /* 0x0000001fff037819 */ /* 0x028fc80000011408 */
[----:B------:R-:W-:-:S07]  /*5c20*/  LEA.HI R3, R3, R8, RZ, 0x7 ;  /* 0x0000000803037211 */ /* 0x000fce00078f38ff */
[----:B------:R-:W-:Y:S05]  /*5c30*/  @!P0 BRA `(.L_x_147) ;  /* 0x0000000400f48947 */ /* 0x000fea0003800000 */
[----:B------:R-:W-:Y:S01]  /*5c40*/  LOP3.LUT R3, R3, 0xffffff80, RZ, 0xc0, !PT ;  /* 0xffffff8003037812 */ /* 0x000fe200078ec0ff */
[----:B------:R-:W-:Y:S01]  /*5c50*/  IMAD.SHL.U32 R16, R5, 0x40, RZ ;  /* 0x0000004005107824 */ /* 0x000fe200078e00ff */
[----:B------:R-:W-:Y:S01]  /*5c60*/  ULDC UR4, c[0x0][0x384] ;  /* 0x0000e10000047ab9 */ /* 0x000fe20000000800 */
[C---:B------:R-:W-:Y:S01]  /*5c70*/  LOP3.LUT P0, RZ, R8.reuse, 0x1f, RZ, 0xc0, !PT ;  /* 0x0000001f08ff7812 */ /* 0x040fe2000780c0ff */
[----:B------:R-:W-:Y:S01]  /*5c80*/  ULDC UR5, c[0x0][0x388] ;  /* 0x0000e20000057ab9 */ /* 0x000fe20000000800 */
[----:B------:R-:W-:Y:S01]  /*5c90*/  IMAD.IADD R3, R8, 0x1, -R3 ;  /* 0x0000000108037824 */ /* 0x000fe200078e0a03 */
[----:B------:R-:W-:Y:S01]  /*5ca0*/  LOP3.LUT R19, R2, 0x2, RZ, 0xfc, !PT ;  /* 0x0000000202137812 */ /* 0x000fe200078efcff */
[----:B-1----:R-:W-:Y:S01]  /*5cb0*/  IMAD.HI.U32 R0, R16, UR4, RZ ;  /* 0x0000000410007c27 */ /* 0x002fe2000f8e00ff */
[----:B------:R-:W-:Y:S02]  /*5cc0*/  CS2R R6, SRZ ;  /* 0x0000000000067805 */ /* 0x000fe4000001ff00 */
[----:B------:R-:W-:Y:S01]  /*5cd0*/  ISETP.NE.AND P1, PT, R3, RZ, PT ;  /* 0x000000ff0300720c */ /* 0x000fe20003f25270 */
[----:B------:R-:W-:Y:S01]  /*5ce0*/  IMAD.SHL.U32 R18, R9, 0x80, RZ ;  /* 0x0000008009127824 */ /* 0x000fe200078e00ff */
[----:B------:R-:W-:Y:S01]  /*5cf0*/  ISETP.NE.OR P0, PT, R3, RZ, !P0 ;  /* 0x000000ff0300720c */ /* 0x000fe20004705670 */
[----:B------:R-:W-:Y:S01]  /*5d00*/  VIADD R21, R4, 0x1 ;  /* 0x0000000104157836 */ /* 0x000fe20000000000 */
[----:B------:R-:W-:Y:S01]  /*5d10*/  CS2R R8, SRZ ;  /* 0x0000000000087805 */ /* 0x000fe2000001ff00 */
[----:B------:R-:W-:Y:S01]  /*5d20*/  IMAD.MOV.U32 R3, RZ, RZ, RZ ;  /* 0x000000ffff037224 */ /* 0x000fe200078e00ff */
[----:B------:R-:W-:Y:S01]  /*5d30*/  SHF.R.U32.HI R0, RZ, UR5, R0 ;  /* 0x00000005ff007c19 */ /* 0x000fe20008011600 */
[----:B------:R-:W-:-:S08]  /*5d40*/  IMAD.MOV.U32 R5, RZ, RZ, 0x1 ;  /* 0x00000001ff057424 */ /* 0x000fd000078e00ff */
.L_x_151:
[----:B------:R-:W0:Y:S01]  /*5d50*/  S2R R11, SR_CgaCtaId ;  /* 0x00000000000b7919 */ /* 0x000e220000008800 */
[----:B------:R-:W-:-:S04]  /*5d60*/  MOV R10, 0x400 ;  /* 0x00000400000a7802 */ /* 0x000fc80000000f00 */
[----:B0-----:R-:W-:Y:S02]  /*5d70*/  LEA R20, R11, R10, 0x18 ;  /* 0x0000000a0b147211 */ /* 0x001fe400078ec0ff */
[----:B------:R-:W-:-:S03]  /*5d80*/  SHF.L.U32 R10, R5, 0x1f, RZ ;  /* 0x0000001f050a7819 */ /* 0x000fc600000006ff */
[----:B------:R-:W-:-:S07]  /*5d90*/  IMAD R17, R3, 0x8, R20 ;  /* 0x0000000803117824 */ /* 0x000fce00078e0214 */
.L_x_148:
[----:B0-----:R0:W1:Y:S02]  /*5da0*/  SYNCS.PHASECHK.TRANS64.TRYWAIT P2, [R17+URZ+0x36048], R10 ;  /* 0x0360480a110075a7 */ /* 0x001064000804017f */
[----:B-1----:R-:W-:Y:S05]  /*5db0*/  @!P2 NANOSLEEP.SYNCS 0x989680 ;  /* 0x009896800000a95d */ /* 0x002fea0003900000 */
[----:B------:R-:W1:Y:S02]  /*5dc0*/  @!P2 SYNCS.PHASECHK.TRANS64 P2, [R17+URZ+0x36048], R10 ;  /* 0x0360480a1100a5a7 */ /* 0x000e64000804007f */
[----:B-1----:R-:W-:Y:S05]  /*5dd0*/  @!P2 BRA `(.L_x_148) ;  /* 0xfffffffc00f0a947 */ /* 0x002fea000383ffff */
[----:B0-----:R-:W0:Y:S02]  /*5de0*/  @!P1 LDC R10, c[0x0][0x580] ;  /* 0x00016000ff0a9b82 */ /* 0x001e240000000800 */
[----:B0-----:R0:W-:Y:S02]  /*5df0*/  @!P1 SYNCS.ARRIVE.TRANS64 RZ, [R17+URZ+0x36000], R10 ;  /* 0x0360000a11ff99a7 */ /* 0x0011e4000800003f */
[----:B0-----:R-:W-:-:S04]  /*5e00*/  PRMT R10, R19, 0x9910, RZ ;  /* 0x00009910130a7816 */ /* 0x001fc800000000ff */
[----:B------:R-:W-:-:S13]  /*5e10*/  ISETP.NE.AND P2, PT, R10, 0x2, PT ;  /* 0x000000020a00780c */ /* 0x000fda0003f45270 */
[----:B------:R-:W-:Y:S05]  /*5e20*/  @P2 BRA `(.L_x_149) ;  /* 0x0000000000042947 */ /* 0x000fea0003800000 */
[----:B------:R-:W-:Y:S01]  /*5e30*/  BPT.TRAP 0x1 ;  /* 0x000000040000795c */ /* 0x000fe20000300000 */
.L_x_149:
[----:B------:R-:W-:Y:S05]  /*5e40*/  @P0 BRA `(.L_x_150) ;  /* 0x0000000000040947 */ /* 0x000fea0003800000 */
[----:B------:R-:W-:Y:S01]  /*5e50*/  BPT.TRAP 0x1 ;  /* 0x000000040000795c */ /* 0x000fe20000300000 */
.L_x_150:
[----:B------:R-:W0:Y:S01]  /*5e60*/  LDC R13, c[0x0][0x380] ;  /* 0x0000e000ff0d7b82 */ /* 0x000e220000000800 */
[----:B------:R-:W-:Y:S01]  /*5e70*/  R2UR UR4, R0 ;  /* 0x00000000000472ca */ /* 0x000fe200000e0000 */
[----:B------:R-:W-:Y:S01]  /*5e80*/  ULDC UR14, c[0x0][0x38c] ;  /* 0x0000e300000e7ab9 */ /* 0x000fe20000000800 */
[----:B------:R-:W-:Y:S01]  /*5e90*/  R2UR UR13, R16 ;  /* 0x00000000100d72ca */ /* 0x000fe200000e0000 */
[----:B------:R-:W-:Y:S01]  /*5ea0*/  UISETP.NE.AND UP0, UPT, UR14, 0x1, UPT ;  /* 0x000000010e00788c */ /* 0x000fe2000bf05270 */
[C---:B------:R-:W-:Y:S01]  /*5eb0*/  R2UR UR18, R8.reuse ;  /* 0x00000000081272ca */ /* 0x040fe200000e0000 */
[----:B------:R-:W-:Y:S01]  /*5ec0*/  VIADD R8, R8, 0x1 ;  /* 0x0000000108087836 */ /* 0x000fe20000000000 */
[----:B------:R-:W-:Y:S01]  /*5ed0*/  ULDC UR24, c[0x0][0x398] ;  /* 0x0000e60000187ab9 */ /* 0x000fe20000000800 */
[----:B------:R-:W1:Y:S01]  /*5ee0*/  LDC.64 R10, c[0x0][0x3f8] ;  /* 0x0000fe00ff0a7b82 */ /* 0x000e620000000a00 */
[----:B------:R-:W-:Y:S01]  /*5ef0*/  R2UR UR16, R3 ;  /* 0x00000000031072ca */ /* 0x000fe200000e0000 */
[----:B------:R-:W-:Y:S01]  /*5f00*/  ULDC UR12, c[0x0][0x3ec] ;  /* 0x0000fb00000c7ab9 */ /* 0x000fe20000000800 */
[----:B------:R-:W-:Y:S01]  /*5f10*/  R2UR UR17, R17 ;  /* 0x00000000111172ca */ /* 0x000fe200000e0000 */
[----:B------:R-:W-:Y:S01]  /*5f20*/  VIADD R21, R21, 0xffffffff ;  /* 0xffffffff15157836 */ /* 0x000fe20000000000 */
[----:B------:R-:W-:Y:S01]  /*5f30*/  ULDC.64 UR28, c[0x0][0x198] ;  /* 0x00006600001c7ab9 */ /* 0x000fe20000000a00 */
[----:B------:R-:W-:Y:S01]  /*5f40*/  ULDC.64 UR20, c[0x0][0x3f0] ;  /* 0x0000fc0000147ab9 */ /* 0x000fe20000000a00 */
[----:B------:R-:W-:Y:S01]  /*5f50*/  @UP0 ULDC.64 UR8, c[0x0][0x390] ;  /* 0x0000e40000080ab9 */ /* 0x000fe20000000a00 */
[----:B------:R-:W1:Y:S01]  /*5f60*/  LDC.64 R14, c[0x0][0x3d0] ;  /* 0x0000f400ff0e7b82 */ /* 0x000e620000000a00 */
[----:B------:R-:W-:Y:S01]  /*5f70*/  ISETP.GT.AND P6, PT, R21, 0x1, PT ;  /* 0x000000011500780c */ /* 0x000fe20003fc4270 */
[----:B------:R-:W-:Y:S01]  /*5f80*/  USHF.L.U32 UR18, UR18, 0x6, URZ ;  /* 0x0000000612127899 */ /* 0x000fe2000800063f */
[----:B------:R-:W-:Y:S01]  /*5f90*/  UMOV UR26, 0x0 ;  /* 0x00000000001a7882 */ /* 0x000fe20000000000 */
[----:B------:R-:W-:-:S04]  /*5fa0*/  UMOV UR27, 0x10000000 ;  /* 0x10000000001b7882 */ /* 0x000fc80000000000 */
[----:B------:R-:W2:Y:S01]  /*5fb0*/  LDC R12, c[0x0][0x400] ;  /* 0x00010000ff0c7b82 */ /* 0x000ea20000000800 */
[----:B0-----:R-:W-:Y:S01]  /*5fc0*/  ISETP.NE.AND P2, PT, R13, 0x1, PT ;  /* 0x000000010d00780c */ /* 0x001fe20003f45270 */
[----:B------:R-:W-:-:S12]  /*5fd0*/  UIADD3 UR17, UR17, 0x36000, URZ ;  /* 0x0003600011117890 */ /* 0x000fd8000fffe03f */
[----:B------:R-:W-:Y:S01]  /*5fe0*/  @P2 IMAD.U32 R22, RZ, RZ, UR4 ;  /* 0x00000004ff162e24 */ /* 0x000fe2000f8e00ff */
[----:B------:R-:W-:Y:S01]  /*5ff0*/  ULDC.64 UR4, c[0x0][0x3c8] ;  /* 0x0000f20000047ab9 */ /* 0x000fe20000000a00 */
[----:B-1----:R-:W-:Y:S02]  /*6000*/  IMAD R11, R7, R14, R11 ;  /* 0x0000000e070b7224 */ /* 0x002fe400078e020b */
[----:B------:R-:W-:Y:S01]  /*6010*/  IMAD R10, R9, UR5, R10 ;  /* 0x00000005090a7c24 */ /* 0x000fe2000f8e020a */
[----:B------:R-:W-:Y:S02]  /*6020*/  @P2 R2UR UR13, R22 ;  /* 0x00000000160d22ca */ /* 0x000fe400000e0000 */
[----:B------:R-:W-:Y:S01]  /*6030*/  ISETP.NE.AND P2, PT, R8, UR15, PT ;  /* 0x0000000f08007c0c */ /* 0x000fe2000bf45270 */
[----:B------:R-:W-:Y:S02]  /*6040*/  IMAD.U32 R11, R11, 0x20, R10 ;  /* 0x000000200b0b7824 */ /* 0x000fe400078e000a */
[----:B--2---:R-:W-:Y:S01]  /*6050*/  IMAD R12, R6, R15, R12 ;  /* 0x0000000f060c7224 */ /* 0x004fe200078e020c */
[----:B------:R-:W-:Y:S01]  /*6060*/  SEL R8, R8, RZ, P2 ;  /* 0x000000ff08087207 */ /* 0x000fe20001000000 */
[----:B------:R-:W0:Y:S02]  /*6070*/  LDC.64 R14, c[0x0][0x3e0] ;  /* 0x0000f800ff0e7b82 */ /* 0x000e240000000a00 */
[----:B------:R-:W-:-:S04]  /*6080*/  IMAD.U32 R11, R12, 0x400, R11 ;  /* 0x000004000c0b7824 */ /* 0x000fc800078e000b */
[----:B------:R-:W-:Y:S01]  /*6090*/  UIMAD.WIDE.U32 UR6, UR13, UR8, URZ ;  /* 0x000000080d0672a5 */ /* 0x000fe2000f8e003f */
[----:B------:R-:W-:Y:S01]  /*60a0*/  R2UR UR25, R11 ;  /* 0x000000000b1972ca */ /* 0x000fe200000e0000 */
[----:B------:R-:W-:Y:S01]  /*60b0*/  UIADD3 UR6, -UR13, URZ, URZ ;  /* 0x0000003f0d067290 */ /* 0x000fe2000fffe13f */
[----:B------:R-:W-:Y:S01]  /*60c0*/  VIADD R11, R6, 0x1 ;  /* 0x00000001060b7836 */ /* 0x000fe20000000000 */
[----:B------:R-:W-:Y:S01]  /*60d0*/  UMOV UR5, UR13 ;  /* 0x0000000d00057c82 */ /* 0x000fe20008000000 */
[----:B------:R-:W-:Y:S02]  /*60e0*/  @UP0 USHF.R.U32.HI UR5, URZ, UR9, UR7 ;  /* 0x000000093f050299 */ /* 0x000fe40008011607 */
[----:B------:R-:W-:Y:S01]  /*60f0*/  UISETP.NE.AND UP0, UPT, UR24, 0x1, UPT ;  /* 0x000000011800788c */ /* 0x000fe2000bf05270 */
[----:B------:R-:W-:Y:S01]  /*6100*/  IMAD R10, R13, UR6, R16 ;  /* 0x000000060d0a7c24 */ /* 0x000fe2000f8e0210 */
[----:B------:R-:W-:Y:S01]  /*6110*/  R2UR UR7, R20 ;  /* 0x00000000140772ca */ /* 0x000fe200000e0000 */
[----:B------:R-:W-:Y:S01]  /*6120*/  VIADD R13, R9, 0x1 ;  /* 0x00000001090d7836 */ /* 0x000fe20000000000 */
[----:B------:R-:W-:Y:S01]  /*6130*/  ULDC.64 UR8, c[0x0][0x3c0] ;  /* 0x0000f00000087ab9 */ /* 0x000fe20000000a00 */
[----:B------:R-:W-:Y:S01]  /*6140*/  @P2 IMAD.MOV R13, RZ, RZ, R9 ;  /* 0x000000ffff0d2224 */ /* 0x000fe200078e0209 */
[----:B------:R-:W-:Y:S01]  /*6150*/  R2UR UR19, R10 ;  /* 0x000000000a1372ca */ /* 0x000fe200000e0000 */
[----:B------:R-:W-:Y:S01]  /*6160*/  IMAD R20, R3, 0x4000, R20 ;  /* 0x0000400003147824 */ /* 0x000fe200078e0214 */
[----:B------:R-:W-:Y:S01]  /*6170*/  UMOV UR22, UR5 ;  /* 0x0000000500167c82 */ /* 0x000fe20008000000 */
[----:B------:R-:W-:Y:S01]  /*6180*/  VIADD R10, R7, 0x1 ;  /* 0x00000001070a7836 */ /* 0x000fe20000000000 */
[----:B------:R-:W-:Y:S01]  /*6190*/  UIADD3 UR6, UP1, UR28, 0xf0, URZ ;  /* 0x000000f01c067890 */ /* 0x000fe2000ff3e03f */
[----:B0-----:R-:W-:Y:S01]  /*61a0*/  ISETP.NE.AND P3, PT, R13, R14, PT ;  /* 0x0000000e0d00720c */ /* 0x001fe20003f65270 */
[----:B------:R-:W-:Y:S01]  /*61b0*/  @UP0 ULDC UR10, c[0x0][0x39c] ;  /* 0x0000e700000a0ab9 */ /* 0x000fe20000000800 */
[----:B------:R-:W-:Y:S01]  /*61c0*/  @UP0 ULDC UR30, c[0x0][0x3a0] ;  /* 0x0000e800001e0ab9 */ /* 0x000fe20000000800 */
[----:B------:R-:W-:Y:S01]  /*61d0*/  UIMAD.WIDE.U32 UR10, UR5, UR10, URZ ;  /* 0x0000000a050a72a5 */ /* 0x000fe2000f8e003f */
[----:B------:R-:W-:Y:S01]  /*61e0*/  R2UR UR23, R20 ;  /* 0x00000000141772ca */ /* 0x000fe200000e0000 */
[----:B------:R-:W-:Y:S01]  /*61f0*/  ULEA UR16, UR16, UR7, 0xd ;  /* 0x0000000710107291 */ /* 0x000fe2000f8e683f */
[----:B------:R-:W-:Y:S01]  /*6200*/  VIADD R3, R3, 0x1 ;  /* 0x0000000103037836 */ /* 0x000fe20000000000 */
[----:B------:R-:W-:-:S02]  /*6210*/  @UP0 USHF.R.U32.HI UR22, URZ, UR30, UR11 ;  /* 0x0000001e3f160299 */ /* 0x000fc4000801160b */
[----:B------:R-:W-:Y:S01]  /*6220*/  UIMAD UR19, UR19, UR8, UR12 ;  /* 0x00000008131372a4 */ /* 0x000fe2000f8e020c */
[----:B------:R-:W-:Y:S01]  /*6230*/  R2UR UR12, R9 ;  /* 0x00000000090c72ca */ /* 0x000fe200000e0000 */
[----:B------:R-:W-:Y:S01]  /*6240*/  UIADD3 UR7, -UR5, URZ, URZ ;  /* 0x0000003f05077290 */ /* 0x000fe2000fffe13f */
[----:B------:R-:W-:Y:S01]  /*6250*/  R2UR UR11, R18 ;  /* 0x00000000120b72ca */ /* 0x000fe200000e0000 */
[----:B------:R-:W-:Y:S01]  /*6260*/  UIADD3 UR8, -UR22, URZ, URZ ;  /* 0x0000003f16087290 */ /* 0x000fe2000fffe13f */
[----:B------:R-:W-:Y:S01]  /*6270*/  @P3 IMAD.MOV R10, RZ, RZ, R7 ;  /* 0x000000ffff0a3224 */ /* 0x000fe200078e0207 */
[----:B------:R-:W-:Y:S01]  /*6280*/  UIMAD UR7, UR14, UR7, UR13 ;  /* 0x000000070e0772a4 */ /* 0x000fe2000f8e020d */
[----:B------:R-:W-:Y:S01]  /*6290*/  R2UR UR13, R7 ;  /* 0x00000000070d72ca */ /* 0x000fe200000e0000 */
[----:B------:R-:W-:Y:S01]  /*62a0*/  UIMAD UR5, UR24, UR8, UR5 ;  /* 0x00000008180572a4 */ /* 0x000fe2000f8e0205 */
[----:B------:R-:W-:Y:S01]  /*62b0*/  R2UR UR14, R6 ;  /* 0x00000000060e72ca */ /* 0x000fe200000e0000 */
[----:B------:R-:W-:Y:S01]  /*62c0*/  UIADD3 UR28, UP2, UR28, 0x270, URZ ;  /* 0x000002701c1c7890 */ /* 0x000fe2000ff5e03f */
[C---:B------:R-:W-:Y:S01]  /*62d0*/  ISETP.NE.AND P4, PT, R10.reuse, R15, PT ;  /* 0x0000000f0a00720c */ /* 0x040fe20003f85270 */
[----:B------:R-:W-:Y:S01]  /*62e0*/  UIMAD UR20, UR7, UR9, UR20 ;  /* 0x00000009071472a4 */ /* 0x000fe2000f8e0214 */
[----:B------:R-:W-:Y:S01]  /*62f0*/  ISETP.NE.AND P5, PT, R3, 0x9, PT ;  /* 0x000000090300780c */ /* 0x000fe20003fa5270 */
[----:B------:R-:W-:Y:S01]  /*6300*/  UIMAD UR21, UR5, UR4, UR21 ;  /* 0x00000004051572a4 */ /* 0x000fe2000f8e0215 */
[----:B------:R-:W-:Y:S01]  /*6310*/  SEL R9, R13, RZ, P3 ;  /* 0x000000ff0d097207 */ /* 0x000fe20001800000 */
[----:B------:R-:W-:Y:S01]  /*6320*/  UIADD3.X UR7, URZ, UR29, URZ, UP1, !UPT ;  /* 0x0000001d3f077290 */ /* 0x000fe20008ffe43f */
[----:B------:R-:W-:Y:S01]  /*6330*/  SEL R12, RZ, 0x1, P5 ;  /* 0x00000001ff0c7807 */ /* 0x000fe20002800000 */
[----:B------:R-:W-:Y:S01]  /*6340*/  UPRMT UR4, UR25, 0x5410, URZ ;  /* 0x0000541019047896 */ /* 0x000fe2000800003f */
[----:B------:R-:W-:Y:S01]  /*6350*/  SEL R3, R3, RZ, P5 ;  /* 0x000000ff03037207 */ /* 0x000fe20002800000 */
[----:B------:R-:W-:Y:S01]  /*6360*/  UIADD3 UR8, UR23, 0x12000, URZ ;  /* 0x0001200017087890 */ /* 0x000fe2000fffe03f */
[----:B------:R-:W-:Y:S01]  /*6370*/  LOP3.LUT R5, R5, R12, RZ, 0x3c, !PT ;  /* 0x0000000c05057212 */ /* 0x000fe200078e3cff */
[----:B------:R-:W-:Y:S01]  /*6380*/  UIADD3.X UR29, URZ, UR29, URZ, UP2, !UPT ;  /* 0x0000001d3f1d7290 */ /* 0x000fe200097fe43f */
[----:B------:R-:W-:Y:S01]  /*6390*/  SEL R7, R10, RZ, P4 ;  /* 0x000000ff0a077207 */ /* 0x000fe20002000000 */
[----:B------:R-:W-:Y:S01]  /*63a0*/  UMOV UR9, UR17 ;  /* 0x0000001100097c82 */ /* 0x000fe20008000000 */
[----:B------:R-:W-:Y:S01]  /*63b0*/  UMOV UR10, UR18 ;  /* 0x00000012000a7c82 */ /* 0x000fe20008000000 */
[----:B------:R-:W-:Y:S01]  /*63c0*/  @P4 IMAD.MOV R11, RZ, RZ, R6 ;  /* 0x000000ffff0b4224 */ /* 0x000fe200078e0206 */
[----:B------:R0:W-:Y:S03]  /*63d0*/  UTMALDG.5D.IM2COL [UR16], [UR6], UR4 ;  /* 0x00000010060073b4 */ /* 0x0001e60008060004 */
[----:B------:R-:W-:Y:S01]  /*63e0*/  IMAD.MOV.U32 R6, RZ, RZ, R11 ;  /* 0x000000ffff067224 */ /* 0x000fe200078e000b */
[----:B------:R0:W-:Y:S02]  /*63f0*/  UTMALDG.5D [UR8], [UR28], desc[UR26] ;  /* 0x00001a081c0075b4 */ /* 0x0001e40008021000 */
[----:B0-----:R-:W-:Y:S05]  /*6400*/  @P6 BRA `(.L_x_151) ;  /* 0xfffffff800506947 */ /* 0x001fea000383ffff */
.L_x_147:
[----:B------:R-:W-:Y:S01]  /*6410*/  ISETP.GE.U32.AND P2, PT, R4, 0x9, PT ;  /* 0x000000090400780c */ /* 0x000fe20003f46070 */
[----:B------:R-:W-:Y:S05]  /*6420*/  WARPSYNC.ALL ;  /* 0x0000000000007948 */ /* 0x000fea0003800000 */
[----:B------:R-:W-:-:S07]  /*6430*/  ELECT P1, URZ, PT ;  /* 0x00000000003f782f */ /* 0x000fce0003820000 */
[----:B------:R-:W-:-:S05]  /*6440*/  @P2 IMAD.WIDE.U32 R6, R4, 0x38e38e39, RZ ;  /* 0x38e38e3904062825 */ /* 0x000fca00078e00ff */
[----:B-1---5:R-:W-:-:S04]  /*6450*/  @P2 SHF.R.U32.HI R0, RZ, 0x1, R7 ;  /* 0x00000001ff002819 */ /* 0x022fc80000011607 */
[----:B------:R-:W-:-:S04]  /*6460*/  @P2 LOP3.LUT R0, R0, 0x1, RZ, 0xc0, !PT ;  /* 0x0000000100002812 */ /* 0x000fc800078ec0ff */
[----:B------:R-:W-:Y:S01]  /*6470*/  @P2 ISETP.NE.U32.AND P0, PT, R0, 0x1, PT ;  /* 0x000000010000280c */ /* 0x000fe20003f05070 */
[----:B------:R-:W-:-:S12]  /*6480*/  @!P1 EXIT ;  /* 0x000000000000994d */ /* 0x000fd80003800000 */
[----:B------:R-:W-:Y:S01]  /*6490*/  LOP3.LUT R2, R2, 0x2, RZ, 0xfc, !PT ;  /* 0x0000000202027812 */ /* 0x000fe200078efcff */
[----:B------:R-:W-:Y:S01]  /*64a0*/  IMAD.MOV.U32 R0, RZ, RZ, 0x1 ;  /* 0x00000001ff007424 */ /* 0x000fe200078e00ff */
[----:B------:R-:W-:Y:S02]  /*64b0*/  @P2 ISETP.NE.U32.AND.EX P0, PT, RZ, RZ, PT, P0 ;  /* 0x000000ffff00220c */ /* 0x000fe40003f05100 */
[----:B------:R-:W-:Y:S02]  /*64c0*/  ISETP.NE.AND P1, PT, R2, 0x3, PT ;  /* 0x000000030200780c */ /* 0x000fe40003f25270 */
[----:B------:R-:W-:-:S11]  /*64d0*/  @P2 SEL R0, RZ, 0x1, !P0 ;  /* 0x00000001ff002807 */ /* 0x000fd60004000000 */
[----:B------:R-:W-:Y:S05]  /*64e0*/  @!P1 BRA `(.L_x_152) ;  /* 0x0000000000049947 */ /* 0x000fea0003800000 */
[----:B------:R-:W-:Y:S01]  /*64f0*/  BPT.TRAP 0x1 ;  /* 0x000000040000795c */ /* 0x000fe20000300000 */
.L_x_152:
[----:B------:R-:W0:Y:S01]  /*6500*/  S2R R5, SR_CgaCtaId ;  /* 0x0000000000057919 */ /* 0x000e220000008800 */
[----:B---3--:R-:W-:Y:S01]  /*6510*/  IMAD.WIDE.U32 R2, R4, 0x38e38e39, RZ ;  /* 0x38e38e3904027825 */ /* 0x008fe200078e00ff */
[----:B------:R-:W-:-:S04]  /*6520*/  MOV R2, 0x400 ;  /* 0x0000040000027802 */ /* 0x000fc80000000f00 */
[----:B------:R-:W-:-:S05]  /*6530*/  SHF.R.U32.HI R3, RZ, 0x1, R3 ;  /* 0x00000001ff037819 */ /* 0x000fca0000011603 */
[----:B------:R-:W-:Y:S01]  /*6540*/  IMAD R4, R3, -0x9, R4 ;  /* 0xfffffff703047824 */ /* 0x000fe200078e0204 */
[----:B0-----:R-:W-:Y:S02]  /*6550*/  LEA R2, R5, R2, 0x18 ;  /* 0x0000000205027211 */ /* 0x001fe400078ec0ff */
[----:B------:R-:W-:-:S03]  /*6560*/  SHF.L.U32 R5, R0, 0x1f, RZ ;  /* 0x0000001f00057819 */ /* 0x000fc600000006ff */
[----:B------:R-:W-:-:S04]  /*6570*/  VIADD R3, R2, 0x36048 ;  /* 0x0003604802037836 */ /* 0x000fc80000000000 */
[----:B------:R-:W-:-:S07]  /*6580*/  IMAD R2, R4, 0x8, R3 ;  /* 0x0000000804027824 */ /* 0x000fce00078e0203 */
.L_x_153:
[----:B0-----:R0:W1:Y:S02]  /*6590*/  SYNCS.PHASECHK.TRANS64.TRYWAIT P0, [R2+URZ], R5 ;  /* 0x00000005020075a7 */ /* 0x001064000800017f */
[----:B-1----:R-:W-:Y:S05]  /*65a0*/  @!P0 NANOSLEEP.SYNCS 0x989680 ;  /* 0x009896800000895d */ /* 0x002fea0003900000 */
[----:B------:R-:W1:Y:S02]  /*65b0*/  @!P0 SYNCS.PHASECHK.TRANS64 P0, [R2+URZ], R5 ;  /* 0x00000005020085a7 */ /* 0x000e64000800007f */
[----:B-1----:R-:W-:Y:S05]  /*65c0*/  @!P0 BRA `(.L_x_153) ;  /* 0xfffffffc00f08947 */ /* 0x002fea000383ffff */
[----:B------:R-:W-:-:S05]  /*65d0*/  VIADD R4, R4, 0x1 ;  /* 0x0000000104047836 */ /* 0x000fca0000000000 */
[----:B------:R-:W-:-:S04]  /*65e0*/  ISETP.NE.AND P0, PT, R4, 0x9, PT ;  /* 0x000000090400780c */ /* 0x000fc80003f05270 */
[----:B0-----:R-:W-:Y:S02]  /*65f0*/  SEL R5, RZ, 0x1, P0 ;  /* 0x00000001ff057807 */ /* 0x001fe40000000000 */
[----:B------:R-:W-:Y:S02]  /*6600*/  SEL R4, R4, RZ, P0 ;  /* 0x000000ff04047207 */ /* 0x000fe40000000000 */
[----:B------:R-:W-:-:S03]  /*6610*/  LOP3.LUT R7, R0, R5, RZ, 0x3c, !PT ;  /* 0x0000000500077212 */ /* 0x000fc600078e3cff */
[----:B------:R-:W-:Y:S01]  /*6620*/  IMAD R0, R4, 0x8, R3 ;  /* 0x0000000804007824 */ /* 0x000fe200078e0203 */
[----:B------:R-:W-:-:S07]  /*6630*/  SHF.L.U32 R5, R7, 0x1f, RZ ;  /* 0x0000001f07057819 */ /* 0x000fce00000006ff */
.L_x_154:
        /* <DEDUP_REMOVED lines=11> */
.L_x_155:
        /* <DEDUP_REMOVED lines=11> */
.L_x_156:
        /* <DEDUP_REMOVED lines=11> */
.L_x_157:
        /* <DEDUP_REMOVED lines=11> */
.L_x_158:
        /* <DEDUP_REMOVED lines=11> */
.L_x_159:
        /* <DEDUP_REMOVED lines=11> */
.L_x_160:
        /* <DEDUP_REMOVED lines=11> */
.L_x_161:
[----:B0-----:R0:W1:Y:S02]  /*6b10*/  SYNCS.PHASECHK.TRANS64.TRYWAIT P0, [R4+URZ], R3 ;  /* 0x00000003040075a7 */ /* 0x001064000800017f */
[----:B-1----:R-:W-:Y:S05]  /*6b20*/  @!P0 NANOSLEEP.SYNCS 0x989680 ;  /* 0x009896800000895d */ /* 0x002fea0003900000 */
[----:B------:R-:W1:Y:S02]  /*6b30*/  @!P0 SYNCS.PHASECHK.TRANS64 P0, [R4+URZ], R3 ;  /* 0x00000003040085a7 */ /* 0x000e64000800007f */
[----:B-1----:R-:W-:Y:S05]  /*6b40*/  @P0 EXIT ;  /* 0x000000000000094d */ /* 0x002fea0003800000 */
[----:B------:R-:W-:Y:S05]  /*6b50*/  BRA `(.L_x_161) ;  /* 0xfffffffc00ec7947 */ /* 0x000fea000383ffff */
.L_x_162:
[----:B------:R-:W-:-:S00]  /*6b60*/  BRA `(.L_x_162) ;  /* 0xfffffffc00fc7947 */ /* 0x000fc0000383ffff */
[----:B------:R-:W-:-:S00]  /*6b70*/  NOP ;  /* 0x0000000000007918 */ /* 0x000fc00000000000 */
        /* <DEDUP_REMOVED lines=8> */
.L_x_163:


//--------------------- .nv.shared._ZN7cutlass13device_kernelINS_4conv6kernel13ConvUniversalINS1_16ConvProblemShapeILNS1_8OperatorE0ELi3EEENS1_10collective14CollectiveConvINS1_46MainloopSm90TmaGmmaWarpSpecializedImplicitGemmILS5_0ELi9ELi3EN4cute5tupleIJNSA_1CILi1EEESD_SD_EEENS1_36KernelImplicitTmaWarpSpecializedSm90ELi1EEENSB_IJNSC_ILi64EEENSC_ILi128EEENSB_IJSH_EEEEEENS_6half_tESL_NSA_8TiledMMAINSA_8MMA_AtomIJNSA_4SM904GMMA26MMA_64x128x16_F32F16F16_SSILNSP_5MajorE0ELSR_0ELNSP_7ScaleInE1ELSS_1EEEEEENSA_6LayoutISE_NSB_IJNSC_ILi0EEESW_SW_EEEEENSB_IJNSA_10UnderscoreESZ_SZ_EEEEENS7_6detail26Sm90ImplicitGemmTileTraitsINSA_20SM90_TMA_LOAD_IM2COLENSA_14ComposedLayoutINSA_7SwizzleILi3ELi4ELi3EEENSA_18smem_ptr_flag_bitsILi16EEENSV_INSB_IJNSB_IJNSC_ILi8EEES1A_EEENSB_IJSH_SD_EEENSB_IJSD_NSC_ILi9EEEEEEEEENSB_IJNSB_IJSH_NSC_ILi512EEEEEENSB_IJSD_SW_EEENSB_IJSW_NSC_ILi4096EEEEEEEEEEEEEvEENS13_INSA_13SM90_TMA_LOADENS15_IS17_S19_NSV_INSB_IJNSB_IJS1A_NSC_ILi16EEEEEES1C_S1E_EEENSB_IJS1H_S1I_NSB_IJSW_NSC_ILi8192EEEEEEEEEEEEEvEEEENS_8epilogue10collective6detail29Sm90TmaWarpSpecializedAdapterINS21_15DefaultEpilogueISL_NSB_IJNSB_IJllllEEESD_SW_EEES26_NS20_6thread17LinearCombinationISL_Li1EffLNS27_9ScaleType4KindE0ELNS_15FloatRoundStyleE2ESL_EENS_4gemm15EpilogueDefaultEEEEEvvEEEEvNT_6ParamsE --------------------------
	.section	.nv.shared._ZN7cutlass13device_kernelINS_4conv6kernel13ConvUniversalINS1_16ConvProblemShapeILNS1_8OperatorE0ELi3EEENS1_10collective14CollectiveConvINS1_46MainloopSm90TmaGmmaWarpSpecializedImplicitGemmILS5_0ELi9ELi3EN4cute5tupleIJNSA_1CILi1EEESD_SD_EEENS1_36KernelImplicitTmaWarpSpecializedSm90ELi1EEENSB_IJNSC_ILi64EEENSC_ILi128EEENSB_IJSH_EEEEEENS_6half_tESL_NSA_8TiledMMAINSA_8MMA_AtomIJNSA_4SM904GMMA26MMA_64x128x16_F32F16F16_SSILNSP_5MajorE0ELSR_0ELNSP_7ScaleInE1ELSS_1EEEEEENSA_6LayoutISE_NSB_IJNSC_ILi0EEESW_SW_EEEEENSB_IJNSA_10UnderscoreESZ_SZ_EEEEENS7_6detail26Sm90ImplicitGemmTileTraitsINSA_20SM90_TMA_LOAD_IM2COLENSA_14ComposedLayoutINSA_7SwizzleILi3ELi4ELi3EEENSA_18smem_ptr_flag_bitsILi16EEENSV_INSB_IJNSB_IJNSC_ILi8EEES1A_EEENSB_IJSH_SD_EEENSB_IJSD_NSC_ILi9EEEEEEEEENSB_IJNSB_IJSH_NSC_ILi512EEEEEENSB_IJSD_SW_EEENSB_IJSW_NSC_ILi4096EEEEEEEEEEEEEvEENS13_INSA_13SM90_TMA_LOADENS15_IS17_S19_NSV_INSB_IJNSB_IJS1A_NSC_ILi16EEEEEES1C_S1E_EEENSB_IJS1H_S1I_NSB_IJSW_NSC_ILi8192EEEEEEEEEEEEEvEEEENS_8epilogue10collective6detail29Sm90TmaWarpSpecializedAdapterINS21_15DefaultEpilogueISL_NSB_IJNSB_IJllllEEESD_SW_EEES26_NS20_6thread17LinearCombinationISL_Li1EffLNS27_9ScaleType4KindE0ELNS_15FloatRoundStyleE2ESL_EENS_4gemm15EpilogueDefaultEEEEEvvEEEEvNT_6ParamsE,"aw",@nobits
	.sectionflags	@""
	.align	16
	.zero		1024


//--------------------- .nv.shared.reserved.0     --------------------------
	.section	.nv.shared.reserved.0,"aw",@nobits
	.weak		__nv_reservedSMEM_offset_0_alias
	.size		__nv_reservedSMEM_offset_0_alias, 0, 0
	.other		__nv_reservedSMEM_offset_0_alias,@"STO_CUDA_RESERVED_SHARED STV_DEFAULT"
__nv_reservedSMEM_offset_0_alias:
	.zero		0


//--------------------- .nv.global                --------------------------
	.section	.nv.global,"aw",@nobits
.nv.global:
	.type		_ZN39_INTERNAL_14ce3501_4_k_cu_1485f1af_36604cute1_E,@object
	.size		_ZN39_INTERNAL_14ce3501_4_k_cu_1485f1af_36604cute1_E,(_ZN39_INTERNAL_14ce3501_4_k_cu_1485f1af_36604cuda3std3__45__cpo6cbeginE - _ZN39_INTERNAL_14ce3501_4_k_cu_1485f1af_36604cute1_E)
_ZN39_INTERNAL_14ce3501_4_k_cu_1485f1af_36604cute1_E:
	.zero		1
	.type		_ZN39_INTERNAL_14ce3501_4_k_cu_1485f1af_36604cuda3std3__45__cpo6cbeginE,@object
	.size		_ZN39_INTERNAL_14ce3501_4_k_cu_1485f1af_36604cuda3std3__45__cpo6cbeginE,(_ZN39_INTERNAL_14ce3501_4_k_cu_1485f1af_36604cuda3std3__48in_placeE - _ZN39_INTERNAL_14ce3501_4_k_cu_1485f1af_36604cuda3std3__45__cpo6cbeginE)
_ZN39_INTERNAL_14ce3501_4_k_cu_1485f1af_36604cuda3std3__45__cpo6cbeginE:
	.zero		1
	.type		_ZN39_INTERNAL_14ce3501_4_k_cu_1485f1af_36604cuda3std3__48in_placeE,@object
	.size		_ZN39_INTERNAL_14ce3501_4_k_cu_1485f1af_36604cuda3std3__48in_placeE,(_ZN39_INTERNAL_14ce3501_4_k_cu_1485f1af_36604cuda3std6ranges3__45__cpo9iter_moveE - _ZN39_INTERNAL_14ce3501_4_k_cu_1485f1af_36604cuda3std3__48in_placeE)
_ZN39_INTERNAL_14ce3501_4_k_cu_1485f1af_36604cuda3std3__48in_placeE:
	.zero		1
	.type		_ZN39_INTERNAL_14ce3501_4_k_cu_1485f1af_36604cuda3std6ranges3__45__cpo9iter_moveE,@object
	.size		_ZN39_INTERNAL_14ce3501_4_k_cu_1485f1af_36604cuda3std6ranges3__45__cpo9iter_moveE,(_ZN39_INTERNAL_14ce3501_4_k_cu_1485f1af_36604cuda3std3__45__cpo5beginE - _ZN39_INTERNAL_14ce3501_4_k_cu_1485f1af_36604cuda3std6ranges3__45__cpo9iter_moveE)
_ZN39_INTERNAL_14ce3501_4_k_cu_1485f1af_36604cuda3std6ranges3__45__cpo9iter_moveE:
	.zero		1
	.type		_ZN39_INTERNAL_14ce3501_4_k_cu_1485f1af_36604cuda3std3__45__cpo5beginE,@object
	.size		_ZN39_INTERNAL_14ce3501_4_k_cu_1485f1af_36604cuda3std3__45__cpo5beginE,(_ZN39_INTERNAL_14ce3501_4_k_cu_1485f1af_36604cuda3std3__441_GLOBAL__N__14ce3501_4_k_cu_1485f1af_36606ignoreE - _ZN39_INTERNAL_14ce3501_4_k_cu_1485f1af_36604cuda3std3__45__cpo5beginE)
_ZN39_INTERNAL_14ce3501_4_k_cu_1485f1af_36604cuda3std3__45__cpo5beginE:
	.zero		1
	.type		_ZN39_INTERNAL_14ce3501_4_k_cu_1485f1af_36604cuda3std3__441_GLOBAL__N__14ce3501_4_k_cu_1485f1af_36606ignoreE,@object
	.size		_ZN39_INTERNAL_14ce3501_4_k_cu_1485f1af_36604cuda3std3__441_GLOBAL__N__14ce3501_4_k_cu_1485f1af_36606ignoreE,(_ZN39_INTERNAL_14ce3501_4_k_cu_1485f1af_36604cute7productE - _ZN39_INTERNAL_14ce3501_4_k_cu_1485f1af_36604cuda3std3__441_GLOBAL__N__14ce3501_4_k_cu_1485f1af_36606ignoreE)
_ZN39_INTERNAL_14ce3501_4_k_cu_1485f1af_36604cuda3std3__441_GLOBAL__N__14ce3501_4_k_cu_1485f1af_36606ignoreE:
	.zero		1
	.type		_ZN39_INTERNAL_14ce3501_4_k_cu_1485f1af_36604cute7productE,@object
	.size		_ZN39_INTERNAL_14ce3501_4_k_cu_1485f1af_36604cute7productE,(_ZN39_INTERNAL_14ce3501_4_k_cu_1485f1af_36604cuda3std3__45__cpo3endE - _ZN39_INTERNAL_14ce3501_4_k_cu_1485f1af_36604cute7productE)
_ZN39_INTERNAL_14ce3501_4_k_cu_1485f1af_36604cute7productE:
	.zero		1
	.type		_ZN39_INTERNAL_14ce3501_4_k_cu_1485f1af_36604cuda3std3__45__cpo3endE,@object
	.size		_ZN39_INTERNAL_14ce3501_4_k_cu_1485f1af_36604cuda3std3__45__cpo3endE,(_ZN39_INTERNAL_14ce3501_4_k_cu_1485f1af_36604cuda3std3__419piecewise_constructE - _ZN39_INTERNAL_14ce3501_4_k_cu_1485f1af_36604cuda3std3__45__cpo3endE)
_ZN39_INTERNAL_14ce3501_4_k_cu_1485f1af_36604cuda3std3__45__cpo3endE:
	.zero		1
	.type		_ZN39_INTERNAL_14ce3501_4_k_cu_1485f1af_36604cuda3std3__419piecewise_constructE,@object
	.size		_ZN39_INTERNAL_14ce3501_4_k_cu_1485f1af_36604cuda3std3__419piecewise_constructE,(_ZN39_INTERNAL_14ce3501_4_k_cu_1485f1af_36604cuda3std3__45__cpo4cendE - _ZN39_INTERNAL_14ce3501_4_k_cu_1485f1af_36604cuda3std3__419piecewise_constructE)
_ZN39_INTERNAL_14ce3501_4_k_cu_1485f1af_36604cuda3std3__419piecewise_constructE:
	.zero		1
	.type		_ZN39_INTERNAL_14ce3501_4_k_cu_1485f1af_36604cuda3std3__45__cpo4cendE,@object
	.size		_ZN39_INTERNAL_14ce3501_4_k_cu_1485f1af_36604cuda3std3__45__cpo4cendE,(_ZN39_INTERNAL_14ce3501_4_k_cu_1485f1af_36604cuda3std6ranges3__45__cpo4swapE - _ZN39_INTERNAL_14ce3501_4_k_cu_1485f1af_36604cuda3std3__45__cpo4cendE)
_ZN39_INTERNAL_14ce3501_4_k_cu_1485f1af_36604cuda3std3__45__cpo4cendE:
	.zero		1
	.type		_ZN39_INTERNAL_14ce3501_4_k_cu_1485f1af_36604cuda3std6ranges3__45__cpo4swapE,@object
	.size		_ZN39_INTERNAL_14ce3501_4_k_cu_1485f1af_36604cuda3std6ranges3__45__cpo4swapE,(.L_7 - _ZN39_INTERNAL_14ce3501_4_k_cu_1485f1af_36604cuda3std6ranges3__45__cpo4swapE)
_ZN39_INTERNAL_14ce3501_4_k_cu_1485f1af_36604cuda3std6ranges3__45__cpo4swapE:
	.zero		1
.L_7:


//--------------------- .nv.constant0._ZN7cutlass13device_kernelINS_4conv6kernel13ConvUniversalINS1_16ConvProblemShapeILNS1_8OperatorE0ELi3EEENS1_10collective14CollectiveConvINS1_46MainloopSm90TmaGmmaWarpSpecializedImplicitGemmILS5_0ELi9ELi3EN4cute5tupleIJNSA_1CILi1EEESD_SD_EEENS1_36KernelImplicitTmaWarpSpecializedSm90ELi1EEENSB_IJNSC_ILi64EEENSC_ILi128EEENSB_IJSH_EEEEEENS_6half_tESL_NSA_8TiledMMAINSA_8MMA_AtomIJNSA_4SM904GMMA26MMA_64x128x16_F32F16F16_SSILNSP_5MajorE0ELSR_0ELNSP_7ScaleInE1ELSS_1EEEEEENSA_6LayoutISE_NSB_IJNSC_ILi0EEESW_SW_EEEEENSB_IJNSA_10UnderscoreESZ_SZ_EEEEENS7_6detail26Sm90ImplicitGemmTileTraitsINSA_20SM90_TMA_LOAD_IM2COLENSA_14ComposedLayoutINSA_7SwizzleILi3ELi4ELi3EEENSA_18smem_ptr_flag_bitsILi16EEENSV_INSB_IJNSB_IJNSC_ILi8EEES1A_EEENSB_IJSH_SD_EEENSB_IJSD_NSC_ILi9EEEEEEEEENSB_IJNSB_IJSH_NSC_ILi512EEEEEENSB_IJSD_SW_EEENSB_IJSW_NSC_ILi4096EEEEEEEEEEEEEvEENS13_INSA_13SM90_TMA_LOADENS15_IS17_S19_NSV_INSB_IJNSB_IJS1A_NSC_ILi16EEEEEES1C_S1E_EEENSB_IJS1H_S1I_NSB_IJSW_NSC_ILi8192EEEEEEEEEEEEEvEEEENS_8epilogue10collective6detail29Sm90TmaWarpSpecializedAdapterINS21_15DefaultEpilogueISL_NSB_IJNSB_IJllllEEESD_SW_EEES26_NS20_6thread17LinearCombinationISL_Li1EffLNS27_9ScaleType4KindE0ELNS_15FloatRoundStyleE2ESL_EENS_4gemm15EpilogueDefaultEEEEEvvEEEEvNT_6ParamsE --------------------------
	.section	.nv.constant0._ZN7cutlass13device_kernelINS_4conv6kernel13ConvUniversalINS1_16ConvProblemShapeILNS1_8OperatorE0ELi3EEENS1_10collective14CollectiveConvINS1_46MainloopSm90TmaGmmaWarpSpecializedImplicitGemmILS5_0ELi9ELi3EN4cute5tupleIJNSA_1CILi1EEESD_SD_EEENS1_36KernelImplicitTmaWarpSpecializedSm90ELi1EEENSB_IJNSC_ILi64EEENSC_ILi128EEENSB_IJSH_EEEEEENS_6half_tESL_NSA_8TiledMMAINSA_8MMA_AtomIJNSA_4SM904GMMA26MMA_64x128x16_F32F16F16_SSILNSP_5MajorE0ELSR_0ELNSP_7ScaleInE1ELSS_1EEEEEENSA_6LayoutISE_NSB_IJNSC_ILi0EEESW_SW_EEEEENSB_IJNSA_10UnderscoreESZ_SZ_EEEEENS7_6detail26Sm90ImplicitGemmTileTraitsINSA_20SM90_TMA_LOAD_IM2COLENSA_14ComposedLayoutINSA_7SwizzleILi3ELi4ELi3EEENSA_18smem_ptr_flag_bitsILi16EEENSV_INSB_IJNSB_IJNSC_ILi8EEES1A_EEENSB_IJSH_SD_EEENSB_IJSD_NSC_ILi9EEEEEEEEENSB_IJNSB_IJSH_NSC_ILi512EEEEEENSB_IJSD_SW_EEENSB_IJSW_NSC_ILi4096EEEEEEEEEEEEEvEENS13_INSA_13SM90_TMA_LOADENS15_IS17_S19_NSV_INSB_IJNSB_IJS1A_NSC_ILi16EEEEEES1C_S1E_EEENSB_IJS1H_S1I_NSB_IJSW_NSC_ILi8192EEEEEEEEEEEEEvEEEENS_8epilogue10collective6detail29Sm90TmaWarpSpecializedAdapterINS21_15DefaultEpilogueISL_NSB_IJNSB_IJllllEEESD_SW_EEES26_NS20_6thread17LinearCombinationISL_Li1EffLNS27_9ScaleType4KindE0ELNS_15FloatRoundStyleE2ESL_EENS_4gemm15EpilogueDefaultEEEEEvvEEEEvNT_6ParamsE,"a",@progbits
	.sectionflags	@""
	.align	4
.nv.constant0._ZN7cutlass13device_kernelINS_4conv6kernel13ConvUniversalINS1_16ConvProblemShapeILNS1_8OperatorE0ELi3EEENS1_10collective14CollectiveConvINS1_46MainloopSm90TmaGmmaWarpSpecializedImplicitGemmILS5_0ELi9ELi3EN4cute5tupleIJNSA_1CILi1EEESD_SD_EEENS1_36KernelImplicitTmaWarpSpecializedSm90ELi1EEENSB_IJNSC_ILi64EEENSC_ILi128EEENSB_IJSH_EEEEEENS_6half_tESL_NSA_8TiledMMAINSA_8MMA_AtomIJNSA_4SM904GMMA26MMA_64x128x16_F32F16F16_SSILNSP_5MajorE0ELSR_0ELNSP_7ScaleInE1ELSS_1EEEEEENSA_6LayoutISE_NSB_IJNSC_ILi0EEESW_SW_EEEEENSB_IJNSA_10UnderscoreESZ_SZ_EEEEENS7_6detail26Sm90ImplicitGemmTileTraitsINSA_20SM90_TMA_LOAD_IM2COLENSA_14ComposedLayoutINSA_7SwizzleILi3ELi4ELi3EEENSA_18smem_ptr_flag_bitsILi16EEENSV_INSB_IJNSB_IJNSC_ILi8EEES1A_EEENSB_IJSH_SD_EEENSB_IJSD_NSC_ILi9EEEEEEEEENSB_IJNSB_IJSH_NSC_ILi512EEEEEENSB_IJSD_SW_EEENSB_IJSW_NSC_ILi4096EEEEEEEEEEEEEvEENS13_INSA_13SM90_TMA_LOADENS15_IS17_S19_NSV_INSB_IJNSB_IJS1A_NSC_ILi16EEEEEES1C_S1E_EEENSB_IJS1H_S1I_NSB_IJSW_NSC_ILi8192EEEEEEEEEEEEEvEEEENS_8epilogue10collective6detail29Sm90TmaWarpSpecializedAdapterINS21_15DefaultEpilogueISL_NSB_IJNSB_IJllllEEESD_SW_EEES26_NS20_6thread17LinearCombinationISL_Li1EffLNS27_9ScaleType4KindE0ELNS_15FloatRoundStyleE2ESL_EENS_4gemm15EpilogueDefaultEEEEEvvEEEEvNT_6ParamsE:
	.zero		1664


//--------------------- SYMBOLS --------------------------

	.type		.nv.reservedSmem.offset0,@object
	.size		.nv.reservedSmem.offset0,0x4
